//
// Generated by NVIDIA NVVM Compiler
//
// Compiler Build ID: CL-36424714
// Cuda compilation tools, release 13.0, V13.0.88
// Based on NVVM 20.0.0
//

.version 9.0
.target sm_100
.address_size 64

	// .globl	lstm_cell_kernel

.visible .entry lstm_cell_kernel(
	.param .u64 .ptr .align 1 lstm_cell_kernel_param_0,
	.param .u64 .ptr .align 1 lstm_cell_kernel_param_1,
	.param .u64 .ptr .align 1 lstm_cell_kernel_param_2,
	.param .u64 .ptr .align 1 lstm_cell_kernel_param_3,
	.param .u64 .ptr .align 1 lstm_cell_kernel_param_4,
	.param .u64 .ptr .align 1 lstm_cell_kernel_param_5,
	.param .u64 .ptr .align 1 lstm_cell_kernel_param_6,
	.param .u64 .ptr .align 1 lstm_cell_kernel_param_7,
	.param .u64 .ptr .align 1 lstm_cell_kernel_param_8,
	.param .u32 lstm_cell_kernel_param_9,
	.param .u32 lstm_cell_kernel_param_10,
	.param .u32 lstm_cell_kernel_param_11
)
{
	.local .align 16 .b8 	__local_depot0[16];
	.reg .b64 	%SP;
	.reg .b64 	%SPL;
	.reg .pred 	%p<235>;
	.reg .b32 	%r<676>;
	.reg .b32 	%f<2827>;
	.reg .b64 	%rd<1060>;

	mov.u64 	%SPL, __local_depot0;
	ld.param.u64 	%rd65, [lstm_cell_kernel_param_0];
	ld.param.u64 	%rd66, [lstm_cell_kernel_param_1];
	ld.param.u64 	%rd60, [lstm_cell_kernel_param_2];
	ld.param.u64 	%rd67, [lstm_cell_kernel_param_3];
	ld.param.u64 	%rd68, [lstm_cell_kernel_param_4];
	ld.param.u64 	%rd61, [lstm_cell_kernel_param_5];
	ld.param.u64 	%rd62, [lstm_cell_kernel_param_6];
	ld.param.u64 	%rd63, [lstm_cell_kernel_param_7];
	ld.param.u32 	%r308, [lstm_cell_kernel_param_9];
	ld.param.u32 	%r306, [lstm_cell_kernel_param_10];
	ld.param.u32 	%r307, [lstm_cell_kernel_param_11];
	cvta.to.global.u64 	%rd1, %rd65;
	cvta.to.global.u64 	%rd2, %rd67;
	cvta.to.global.u64 	%rd3, %rd66;
	cvta.to.global.u64 	%rd4, %rd68;
	cvta.to.global.u64 	%rd5, %rd62;
	cvta.to.global.u64 	%rd6, %rd61;
	add.u64 	%rd7, %SPL, 0;
	mov.u32 	%r1, %ctaid.x;
	mov.u32 	%r2, %tid.x;
	setp.ge.s32 	%p1, %r1, %r308;
	setp.ge.s32 	%p2, %r2, %r307;
	or.pred  	%p3, %p1, %p2;
	@%p3 bra 	$L__BB0_333;
	mov.f32 	%f347, 0f00000000;
	st.local.v4.f32 	[%rd7], {%f347, %f347, %f347, %f347};
	setp.lt.s32 	%p4, %r306, 1;
	mul.lo.s32 	%r3, %r306, %r1;
	mul.lo.s32 	%r4, %r307, %r1;
	@%p4 bra 	$L__BB0_117;
	setp.ne.s64 	%p152, %rd61, 0;
	@%p152 bra 	$L__BB0_60;
	setp.ne.s64 	%p192, %rd62, 0;
	@%p192 bra 	$L__BB0_32;
	add.s32 	%r5, %r306, -1;
	and.b32  	%r6, %r306, 15;
	and.b32  	%r7, %r306, 7;
	add.s32 	%r8, %r307, -1;
	and.b32  	%r9, %r307, 15;
	and.b32  	%r10, %r307, 7;
	and.b32  	%r11, %r306, 2147483632;
	and.b32  	%r12, %r306, 3;
	and.b32  	%r13, %r307, -16;
	and.b32  	%r14, %r307, 3;
	neg.s32 	%r15, %r11;
	cvt.u64.u32 	%rd8, %r3;
	mul.wide.u32 	%rd982, %r3, 4;
	add.s64 	%rd983, %rd982, %rd1;
	add.s64 	%rd9, %rd983, 32;
	mov.b32 	%r575, 0;
	cvt.u64.u32 	%rd1046, %r4;
$L__BB0_5:
	setp.lt.u32 	%p212, %r5, 15;
	mad.lo.s32 	%r17, %r575, %r307, %r2;
	mul.lo.s32 	%r18, %r17, %r306;
	mov.f32 	%f2650, 0f00000000;
	mov.b32 	%r583, 0;
	@%p212 bra 	$L__BB0_8;
	mov.f32 	%f2650, 0f00000000;
	mov.u64 	%rd1059, %rd9;
	mov.u32 	%r576, %r18;
	mov.u32 	%r577, %r15;
$L__BB0_7:
	.pragma "nounroll";
	mul.wide.s32 	%rd984, %r576, 4;
	add.s64 	%rd985, %rd2, %rd984;
	ld.global.f32 	%f2383, [%rd985];
	ld.global.f32 	%f2384, [%rd1059+-32];
	fma.rn.f32 	%f2385, %f2383, %f2384, %f2650;
	ld.global.f32 	%f2386, [%rd985+4];
	ld.global.f32 	%f2387, [%rd1059+-28];
	fma.rn.f32 	%f2388, %f2386, %f2387, %f2385;
	ld.global.f32 	%f2389, [%rd985+8];
	ld.global.f32 	%f2390, [%rd1059+-24];
	fma.rn.f32 	%f2391, %f2389, %f2390, %f2388;
	ld.global.f32 	%f2392, [%rd985+12];
	ld.global.f32 	%f2393, [%rd1059+-20];
	fma.rn.f32 	%f2394, %f2392, %f2393, %f2391;
	ld.global.f32 	%f2395, [%rd985+16];
	ld.global.f32 	%f2396, [%rd1059+-16];
	fma.rn.f32 	%f2397, %f2395, %f2396, %f2394;
	ld.global.f32 	%f2398, [%rd985+20];
	ld.global.f32 	%f2399, [%rd1059+-12];
	fma.rn.f32 	%f2400, %f2398, %f2399, %f2397;
	ld.global.f32 	%f2401, [%rd985+24];
	ld.global.f32 	%f2402, [%rd1059+-8];
	fma.rn.f32 	%f2403, %f2401, %f2402, %f2400;
	ld.global.f32 	%f2404, [%rd985+28];
	ld.global.f32 	%f2405, [%rd1059+-4];
	fma.rn.f32 	%f2406, %f2404, %f2405, %f2403;
	ld.global.f32 	%f2407, [%rd985+32];
	ld.global.f32 	%f2408, [%rd1059];
	fma.rn.f32 	%f2409, %f2407, %f2408, %f2406;
	ld.global.f32 	%f2410, [%rd985+36];
	ld.global.f32 	%f2411, [%rd1059+4];
	fma.rn.f32 	%f2412, %f2410, %f2411, %f2409;
	ld.global.f32 	%f2413, [%rd985+40];
	ld.global.f32 	%f2414, [%rd1059+8];
	fma.rn.f32 	%f2415, %f2413, %f2414, %f2412;
	ld.global.f32 	%f2416, [%rd985+44];
	ld.global.f32 	%f2417, [%rd1059+12];
	fma.rn.f32 	%f2418, %f2416, %f2417, %f2415;
	ld.global.f32 	%f2419, [%rd985+48];
	ld.global.f32 	%f2420, [%rd1059+16];
	fma.rn.f32 	%f2421, %f2419, %f2420, %f2418;
	ld.global.f32 	%f2422, [%rd985+52];
	ld.global.f32 	%f2423, [%rd1059+20];
	fma.rn.f32 	%f2424, %f2422, %f2423, %f2421;
	ld.global.f32 	%f2425, [%rd985+56];
	ld.global.f32 	%f2426, [%rd1059+24];
	fma.rn.f32 	%f2427, %f2425, %f2426, %f2424;
	ld.global.f32 	%f2428, [%rd985+60];
	ld.global.f32 	%f2429, [%rd1059+28];
	fma.rn.f32 	%f2650, %f2428, %f2429, %f2427;
	add.s32 	%r577, %r577, 16;
	add.s32 	%r576, %r576, 16;
	add.s64 	%rd1059, %rd1059, 64;
	setp.eq.s32 	%p213, %r577, 0;
	mov.u32 	%r583, %r11;
	@%p213 bra 	$L__BB0_8;
	bra.uni 	$L__BB0_7;
$L__BB0_8:
	setp.eq.s32 	%p214, %r6, 0;
	@%p214 bra 	$L__BB0_18;
	add.s32 	%r548, %r6, -1;
	setp.lt.u32 	%p215, %r548, 7;
	@%p215 bra 	$L__BB0_11;
	add.s32 	%r549, %r583, %r18;
	mul.wide.s32 	%rd986, %r549, 4;
	add.s64 	%rd987, %rd2, %rd986;
	ld.global.f32 	%f2431, [%rd987];
	add.s32 	%r550, %r583, %r3;
	mul.wide.u32 	%rd988, %r550, 4;
	add.s64 	%rd989, %rd1, %rd988;
	ld.global.f32 	%f2432, [%rd989];
	fma.rn.f32 	%f2433, %f2431, %f2432, %f2650;
	ld.global.f32 	%f2434, [%rd987+4];
	cvt.u64.u32 	%rd990, %r583;
	add.s64 	%rd991, %rd990, %rd8;
	shl.b64 	%rd992, %rd991, 2;
	add.s64 	%rd993, %rd1, %rd992;
	ld.global.f32 	%f2435, [%rd993+4];
	fma.rn.f32 	%f2436, %f2434, %f2435, %f2433;
	ld.global.f32 	%f2437, [%rd987+8];
	ld.global.f32 	%f2438, [%rd993+8];
	fma.rn.f32 	%f2439, %f2437, %f2438, %f2436;
	ld.global.f32 	%f2440, [%rd987+12];
	ld.global.f32 	%f2441, [%rd993+12];
	fma.rn.f32 	%f2442, %f2440, %f2441, %f2439;
	ld.global.f32 	%f2443, [%rd987+16];
	ld.global.f32 	%f2444, [%rd993+16];
	fma.rn.f32 	%f2445, %f2443, %f2444, %f2442;
	ld.global.f32 	%f2446, [%rd987+20];
	ld.global.f32 	%f2447, [%rd993+20];
	fma.rn.f32 	%f2448, %f2446, %f2447, %f2445;
	ld.global.f32 	%f2449, [%rd987+24];
	ld.global.f32 	%f2450, [%rd993+24];
	fma.rn.f32 	%f2451, %f2449, %f2450, %f2448;
	ld.global.f32 	%f2452, [%rd987+28];
	ld.global.f32 	%f2453, [%rd993+28];
	fma.rn.f32 	%f2650, %f2452, %f2453, %f2451;
	add.s32 	%r583, %r583, 8;
$L__BB0_11:
	setp.eq.s32 	%p216, %r7, 0;
	@%p216 bra 	$L__BB0_18;
	add.s32 	%r551, %r7, -1;
	setp.lt.u32 	%p217, %r551, 3;
	@%p217 bra 	$L__BB0_14;
	add.s32 	%r552, %r583, %r18;
	mul.wide.s32 	%rd994, %r552, 4;
	add.s64 	%rd995, %rd2, %rd994;
	ld.global.f32 	%f2455, [%rd995];
	add.s32 	%r553, %r583, %r3;
	mul.wide.u32 	%rd996, %r553, 4;
	add.s64 	%rd997, %rd1, %rd996;
	ld.global.f32 	%f2456, [%rd997];
	fma.rn.f32 	%f2457, %f2455, %f2456, %f2650;
	ld.global.f32 	%f2458, [%rd995+4];
	cvt.u64.u32 	%rd998, %r583;
	add.s64 	%rd999, %rd998, %rd8;
	shl.b64 	%rd1000, %rd999, 2;
	add.s64 	%rd1001, %rd1, %rd1000;
	ld.global.f32 	%f2459, [%rd1001+4];
	fma.rn.f32 	%f2460, %f2458, %f2459, %f2457;
	ld.global.f32 	%f2461, [%rd995+8];
	ld.global.f32 	%f2462, [%rd1001+8];
	fma.rn.f32 	%f2463, %f2461, %f2462, %f2460;
	ld.global.f32 	%f2464, [%rd995+12];
	ld.global.f32 	%f2465, [%rd1001+12];
	fma.rn.f32 	%f2650, %f2464, %f2465, %f2463;
	add.s32 	%r583, %r583, 4;
$L__BB0_14:
	setp.eq.s32 	%p218, %r12, 0;
	@%p218 bra 	$L__BB0_18;
	setp.eq.s32 	%p219, %r12, 1;
	add.s32 	%r554, %r583, %r18;
	mul.wide.s32 	%rd1002, %r554, 4;
	add.s64 	%rd14, %rd2, %rd1002;
	ld.global.f32 	%f2466, [%rd14];
	add.s32 	%r555, %r583, %r3;
	mul.wide.u32 	%rd1003, %r555, 4;
	add.s64 	%rd1004, %rd1, %rd1003;
	ld.global.f32 	%f2467, [%rd1004];
	fma.rn.f32 	%f2650, %f2466, %f2467, %f2650;
	@%p219 bra 	$L__BB0_18;
	setp.eq.s32 	%p220, %r12, 2;
	ld.global.f32 	%f2468, [%rd14+4];
	cvt.u64.u32 	%rd1005, %r583;
	add.s64 	%rd1006, %rd1005, %rd8;
	shl.b64 	%rd1007, %rd1006, 2;
	add.s64 	%rd15, %rd1, %rd1007;
	ld.global.f32 	%f2469, [%rd15+4];
	fma.rn.f32 	%f2650, %f2468, %f2469, %f2650;
	@%p220 bra 	$L__BB0_18;
	ld.global.f32 	%f2470, [%rd14+8];
	ld.global.f32 	%f2471, [%rd15+8];
	fma.rn.f32 	%f2650, %f2470, %f2471, %f2650;
$L__BB0_18:
	setp.lt.u32 	%p221, %r8, 15;
	mul.lo.s32 	%r36, %r17, %r307;
	mov.b32 	%r580, 0;
	@%p221 bra 	$L__BB0_21;
	mov.b32 	%r578, 0;
$L__BB0_20:
	.pragma "nounroll";
	add.s32 	%r558, %r578, %r36;
	mul.wide.u32 	%rd1008, %r558, 4;
	add.s64 	%rd1009, %rd4, %rd1008;
	ld.global.f32 	%f2473, [%rd1009];
	add.s32 	%r559, %r578, %r4;
	mul.wide.u32 	%rd1010, %r559, 4;
	add.s64 	%rd1011, %rd3, %rd1010;
	ld.global.f32 	%f2474, [%rd1011];
	fma.rn.f32 	%f2475, %f2473, %f2474, %f2650;
	ld.global.f32 	%f2476, [%rd1009+4];
	ld.global.f32 	%f2477, [%rd1011+4];
	fma.rn.f32 	%f2478, %f2476, %f2477, %f2475;
	ld.global.f32 	%f2479, [%rd1009+8];
	ld.global.f32 	%f2480, [%rd1011+8];
	fma.rn.f32 	%f2481, %f2479, %f2480, %f2478;
	ld.global.f32 	%f2482, [%rd1009+12];
	ld.global.f32 	%f2483, [%rd1011+12];
	fma.rn.f32 	%f2484, %f2482, %f2483, %f2481;
	ld.global.f32 	%f2485, [%rd1009+16];
	ld.global.f32 	%f2486, [%rd1011+16];
	fma.rn.f32 	%f2487, %f2485, %f2486, %f2484;
	ld.global.f32 	%f2488, [%rd1009+20];
	ld.global.f32 	%f2489, [%rd1011+20];
	fma.rn.f32 	%f2490, %f2488, %f2489, %f2487;
	ld.global.f32 	%f2491, [%rd1009+24];
	ld.global.f32 	%f2492, [%rd1011+24];
	fma.rn.f32 	%f2493, %f2491, %f2492, %f2490;
	ld.global.f32 	%f2494, [%rd1009+28];
	ld.global.f32 	%f2495, [%rd1011+28];
	fma.rn.f32 	%f2496, %f2494, %f2495, %f2493;
	ld.global.f32 	%f2497, [%rd1009+32];
	ld.global.f32 	%f2498, [%rd1011+32];
	fma.rn.f32 	%f2499, %f2497, %f2498, %f2496;
	ld.global.f32 	%f2500, [%rd1009+36];
	ld.global.f32 	%f2501, [%rd1011+36];
	fma.rn.f32 	%f2502, %f2500, %f2501, %f2499;
	ld.global.f32 	%f2503, [%rd1009+40];
	ld.global.f32 	%f2504, [%rd1011+40];
	fma.rn.f32 	%f2505, %f2503, %f2504, %f2502;
	ld.global.f32 	%f2506, [%rd1009+44];
	ld.global.f32 	%f2507, [%rd1011+44];
	fma.rn.f32 	%f2508, %f2506, %f2507, %f2505;
	ld.global.f32 	%f2509, [%rd1009+48];
	ld.global.f32 	%f2510, [%rd1011+48];
	fma.rn.f32 	%f2511, %f2509, %f2510, %f2508;
	ld.global.f32 	%f2512, [%rd1009+52];
	ld.global.f32 	%f2513, [%rd1011+52];
	fma.rn.f32 	%f2514, %f2512, %f2513, %f2511;
	ld.global.f32 	%f2515, [%rd1009+56];
	ld.global.f32 	%f2516, [%rd1011+56];
	fma.rn.f32 	%f2517, %f2515, %f2516, %f2514;
	ld.global.f32 	%f2518, [%rd1009+60];
	ld.global.f32 	%f2519, [%rd1011+60];
	fma.rn.f32 	%f2650, %f2518, %f2519, %f2517;
	add.s32 	%r578, %r578, 16;
	setp.ne.s32 	%p222, %r578, %r13;
	mov.u32 	%r580, %r13;
	@%p222 bra 	$L__BB0_20;
$L__BB0_21:
	setp.eq.s32 	%p223, %r9, 0;
	@%p223 bra 	$L__BB0_31;
	add.s32 	%r560, %r9, -1;
	setp.lt.u32 	%p224, %r560, 7;
	@%p224 bra 	$L__BB0_24;
	add.s32 	%r561, %r580, %r36;
	mul.wide.u32 	%rd1012, %r561, 4;
	add.s64 	%rd1013, %rd4, %rd1012;
	ld.global.f32 	%f2521, [%rd1013];
	add.s32 	%r562, %r580, %r4;
	mul.wide.u32 	%rd1014, %r562, 4;
	add.s64 	%rd1015, %rd3, %rd1014;
	ld.global.f32 	%f2522, [%rd1015];
	fma.rn.f32 	%f2523, %f2521, %f2522, %f2650;
	cvt.u64.u32 	%rd1016, %r36;
	cvt.u64.u32 	%rd1017, %r580;
	add.s64 	%rd1018, %rd1017, %rd1016;
	shl.b64 	%rd1019, %rd1018, 2;
	add.s64 	%rd1020, %rd4, %rd1019;
	ld.global.f32 	%f2524, [%rd1020+4];
	cvt.u64.u32 	%rd1021, %r4;
	add.s64 	%rd1022, %rd1017, %rd1021;
	shl.b64 	%rd1023, %rd1022, 2;
	add.s64 	%rd1024, %rd3, %rd1023;
	ld.global.f32 	%f2525, [%rd1024+4];
	fma.rn.f32 	%f2526, %f2524, %f2525, %f2523;
	ld.global.f32 	%f2527, [%rd1020+8];
	ld.global.f32 	%f2528, [%rd1024+8];
	fma.rn.f32 	%f2529, %f2527, %f2528, %f2526;
	ld.global.f32 	%f2530, [%rd1020+12];
	ld.global.f32 	%f2531, [%rd1024+12];
	fma.rn.f32 	%f2532, %f2530, %f2531, %f2529;
	ld.global.f32 	%f2533, [%rd1020+16];
	ld.global.f32 	%f2534, [%rd1024+16];
	fma.rn.f32 	%f2535, %f2533, %f2534, %f2532;
	ld.global.f32 	%f2536, [%rd1020+20];
	ld.global.f32 	%f2537, [%rd1024+20];
	fma.rn.f32 	%f2538, %f2536, %f2537, %f2535;
	ld.global.f32 	%f2539, [%rd1020+24];
	ld.global.f32 	%f2540, [%rd1024+24];
	fma.rn.f32 	%f2541, %f2539, %f2540, %f2538;
	ld.global.f32 	%f2542, [%rd1020+28];
	ld.global.f32 	%f2543, [%rd1024+28];
	fma.rn.f32 	%f2650, %f2542, %f2543, %f2541;
	add.s32 	%r580, %r580, 8;
$L__BB0_24:
	setp.eq.s32 	%p225, %r10, 0;
	@%p225 bra 	$L__BB0_31;
	add.s32 	%r563, %r10, -1;
	setp.lt.u32 	%p226, %r563, 3;
	@%p226 bra 	$L__BB0_27;
	add.s32 	%r564, %r580, %r36;
	mul.wide.u32 	%rd1025, %r564, 4;
	add.s64 	%rd1026, %rd4, %rd1025;
	ld.global.f32 	%f2545, [%rd1026];
	add.s32 	%r565, %r580, %r4;
	mul.wide.u32 	%rd1027, %r565, 4;
	add.s64 	%rd1028, %rd3, %rd1027;
	ld.global.f32 	%f2546, [%rd1028];
	fma.rn.f32 	%f2547, %f2545, %f2546, %f2650;
	cvt.u64.u32 	%rd1029, %r36;
	cvt.u64.u32 	%rd1030, %r580;
	add.s64 	%rd1031, %rd1030, %rd1029;
	shl.b64 	%rd1032, %rd1031, 2;
	add.s64 	%rd1033, %rd4, %rd1032;
	ld.global.f32 	%f2548, [%rd1033+4];
	cvt.u64.u32 	%rd1034, %r4;
	add.s64 	%rd1035, %rd1030, %rd1034;
	shl.b64 	%rd1036, %rd1035, 2;
	add.s64 	%rd1037, %rd3, %rd1036;
	ld.global.f32 	%f2549, [%rd1037+4];
	fma.rn.f32 	%f2550, %f2548, %f2549, %f2547;
	ld.global.f32 	%f2551, [%rd1033+8];
	ld.global.f32 	%f2552, [%rd1037+8];
	fma.rn.f32 	%f2553, %f2551, %f2552, %f2550;
	ld.global.f32 	%f2554, [%rd1033+12];
	ld.global.f32 	%f2555, [%rd1037+12];
	fma.rn.f32 	%f2650, %f2554, %f2555, %f2553;
	add.s32 	%r580, %r580, 4;
$L__BB0_27:
	setp.eq.s32 	%p227, %r14, 0;
	@%p227 bra 	$L__BB0_31;
	setp.eq.s32 	%p228, %r14, 1;
	add.s32 	%r566, %r580, %r36;
	mul.wide.u32 	%rd1038, %r566, 4;
	add.s64 	%rd1039, %rd4, %rd1038;
	ld.global.f32 	%f2556, [%rd1039];
	add.s32 	%r567, %r580, %r4;
	mul.wide.u32 	%rd1040, %r567, 4;
	add.s64 	%rd1041, %rd3, %rd1040;
	ld.global.f32 	%f2557, [%rd1041];
	fma.rn.f32 	%f2650, %f2556, %f2557, %f2650;
	@%p228 bra 	$L__BB0_31;
	setp.eq.s32 	%p229, %r14, 2;
	cvt.u64.u32 	%rd1042, %r36;
	cvt.u64.u32 	%rd1043, %r580;
	add.s64 	%rd1044, %rd1043, %rd1042;
	shl.b64 	%rd1045, %rd1044, 2;
	add.s64 	%rd12, %rd4, %rd1045;
	ld.global.f32 	%f2558, [%rd12+4];
	add.s64 	%rd1047, %rd1043, %rd1046;
	shl.b64 	%rd1048, %rd1047, 2;
	add.s64 	%rd13, %rd3, %rd1048;
	ld.global.f32 	%f2559, [%rd13+4];
	fma.rn.f32 	%f2650, %f2558, %f2559, %f2650;
	@%p229 bra 	$L__BB0_31;
	ld.global.f32 	%f2560, [%rd12+8];
	ld.global.f32 	%f2561, [%rd13+8];
	fma.rn.f32 	%f2650, %f2560, %f2561, %f2650;
$L__BB0_31:
	mul.wide.u32 	%rd1049, %r575, 4;
	add.s64 	%rd1050, %rd7, %rd1049;
	st.local.f32 	[%rd1050], %f2650;
	add.s32 	%r575, %r575, 1;
	setp.eq.s32 	%p230, %r575, 4;
	@%p230 bra 	$L__BB0_332;
	bra.uni 	$L__BB0_5;
$L__BB0_32:
	add.s32 	%r37, %r306, -1;
	and.b32  	%r38, %r306, 15;
	and.b32  	%r39, %r306, 7;
	add.s32 	%r40, %r307, -1;
	and.b32  	%r41, %r307, 15;
	and.b32  	%r42, %r307, 7;
	and.b32  	%r43, %r306, 2147483632;
	and.b32  	%r44, %r306, 3;
	and.b32  	%r45, %r307, -16;
	and.b32  	%r46, %r307, 3;
	mov.b32 	%r585, 0;
	cvt.u64.u32 	%rd975, %r4;
$L__BB0_33:
	setp.lt.u32 	%p193, %r37, 15;
	mad.lo.s32 	%r48, %r585, %r307, %r2;
	mul.lo.s32 	%r49, %r48, %r306;
	mov.f32 	%f2666, 0f00000000;
	mov.b32 	%r592, 0;
	@%p193 bra 	$L__BB0_36;
	mov.f32 	%f2666, 0f00000000;
	mov.b32 	%r586, 0;
$L__BB0_35:
	.pragma "nounroll";
	add.s32 	%r524, %r586, %r49;
	mul.wide.s32 	%rd908, %r524, 4;
	add.s64 	%rd909, %rd2, %rd908;
	ld.global.f32 	%f2199, [%rd909];
	add.s32 	%r525, %r586, %r3;
	mul.wide.u32 	%rd910, %r525, 4;
	add.s64 	%rd911, %rd1, %rd910;
	ld.global.f32 	%f2200, [%rd911];
	fma.rn.f32 	%f2201, %f2199, %f2200, %f2666;
	ld.global.f32 	%f2202, [%rd909+4];
	ld.global.f32 	%f2203, [%rd911+4];
	fma.rn.f32 	%f2204, %f2202, %f2203, %f2201;
	ld.global.f32 	%f2205, [%rd909+8];
	ld.global.f32 	%f2206, [%rd911+8];
	fma.rn.f32 	%f2207, %f2205, %f2206, %f2204;
	ld.global.f32 	%f2208, [%rd909+12];
	ld.global.f32 	%f2209, [%rd911+12];
	fma.rn.f32 	%f2210, %f2208, %f2209, %f2207;
	ld.global.f32 	%f2211, [%rd909+16];
	ld.global.f32 	%f2212, [%rd911+16];
	fma.rn.f32 	%f2213, %f2211, %f2212, %f2210;
	ld.global.f32 	%f2214, [%rd909+20];
	ld.global.f32 	%f2215, [%rd911+20];
	fma.rn.f32 	%f2216, %f2214, %f2215, %f2213;
	ld.global.f32 	%f2217, [%rd909+24];
	ld.global.f32 	%f2218, [%rd911+24];
	fma.rn.f32 	%f2219, %f2217, %f2218, %f2216;
	ld.global.f32 	%f2220, [%rd909+28];
	ld.global.f32 	%f2221, [%rd911+28];
	fma.rn.f32 	%f2222, %f2220, %f2221, %f2219;
	ld.global.f32 	%f2223, [%rd909+32];
	ld.global.f32 	%f2224, [%rd911+32];
	fma.rn.f32 	%f2225, %f2223, %f2224, %f2222;
	ld.global.f32 	%f2226, [%rd909+36];
	ld.global.f32 	%f2227, [%rd911+36];
	fma.rn.f32 	%f2228, %f2226, %f2227, %f2225;
	ld.global.f32 	%f2229, [%rd909+40];
	ld.global.f32 	%f2230, [%rd911+40];
	fma.rn.f32 	%f2231, %f2229, %f2230, %f2228;
	ld.global.f32 	%f2232, [%rd909+44];
	ld.global.f32 	%f2233, [%rd911+44];
	fma.rn.f32 	%f2234, %f2232, %f2233, %f2231;
	ld.global.f32 	%f2235, [%rd909+48];
	ld.global.f32 	%f2236, [%rd911+48];
	fma.rn.f32 	%f2237, %f2235, %f2236, %f2234;
	ld.global.f32 	%f2238, [%rd909+52];
	ld.global.f32 	%f2239, [%rd911+52];
	fma.rn.f32 	%f2240, %f2238, %f2239, %f2237;
	ld.global.f32 	%f2241, [%rd909+56];
	ld.global.f32 	%f2242, [%rd911+56];
	fma.rn.f32 	%f2243, %f2241, %f2242, %f2240;
	ld.global.f32 	%f2244, [%rd909+60];
	ld.global.f32 	%f2245, [%rd911+60];
	fma.rn.f32 	%f2666, %f2244, %f2245, %f2243;
	add.s32 	%r586, %r586, 16;
	setp.eq.s32 	%p194, %r586, %r43;
	mov.u32 	%r592, %r43;
	@%p194 bra 	$L__BB0_36;
	bra.uni 	$L__BB0_35;
$L__BB0_36:
	setp.eq.s32 	%p195, %r38, 0;
	@%p195 bra 	$L__BB0_46;
	add.s32 	%r526, %r38, -1;
	setp.lt.u32 	%p196, %r526, 7;
	@%p196 bra 	$L__BB0_39;
	add.s32 	%r527, %r592, %r49;
	mul.wide.s32 	%rd912, %r527, 4;
	add.s64 	%rd913, %rd2, %rd912;
	ld.global.f32 	%f2247, [%rd913];
	add.s32 	%r528, %r592, %r3;
	mul.wide.u32 	%rd914, %r528, 4;
	add.s64 	%rd915, %rd1, %rd914;
	ld.global.f32 	%f2248, [%rd915];
	fma.rn.f32 	%f2249, %f2247, %f2248, %f2666;
	ld.global.f32 	%f2250, [%rd913+4];
	cvt.u64.u32 	%rd916, %r3;
	cvt.u64.u32 	%rd917, %r592;
	add.s64 	%rd918, %rd917, %rd916;
	shl.b64 	%rd919, %rd918, 2;
	add.s64 	%rd920, %rd1, %rd919;
	ld.global.f32 	%f2251, [%rd920+4];
	fma.rn.f32 	%f2252, %f2250, %f2251, %f2249;
	ld.global.f32 	%f2253, [%rd913+8];
	ld.global.f32 	%f2254, [%rd920+8];
	fma.rn.f32 	%f2255, %f2253, %f2254, %f2252;
	ld.global.f32 	%f2256, [%rd913+12];
	ld.global.f32 	%f2257, [%rd920+12];
	fma.rn.f32 	%f2258, %f2256, %f2257, %f2255;
	ld.global.f32 	%f2259, [%rd913+16];
	ld.global.f32 	%f2260, [%rd920+16];
	fma.rn.f32 	%f2261, %f2259, %f2260, %f2258;
	ld.global.f32 	%f2262, [%rd913+20];
	ld.global.f32 	%f2263, [%rd920+20];
	fma.rn.f32 	%f2264, %f2262, %f2263, %f2261;
	ld.global.f32 	%f2265, [%rd913+24];
	ld.global.f32 	%f2266, [%rd920+24];
	fma.rn.f32 	%f2267, %f2265, %f2266, %f2264;
	ld.global.f32 	%f2268, [%rd913+28];
	ld.global.f32 	%f2269, [%rd920+28];
	fma.rn.f32 	%f2666, %f2268, %f2269, %f2267;
	add.s32 	%r592, %r592, 8;
$L__BB0_39:
	setp.eq.s32 	%p197, %r39, 0;
	@%p197 bra 	$L__BB0_46;
	add.s32 	%r529, %r39, -1;
	setp.lt.u32 	%p198, %r529, 3;
	@%p198 bra 	$L__BB0_42;
	add.s32 	%r530, %r592, %r49;
	mul.wide.s32 	%rd921, %r530, 4;
	add.s64 	%rd922, %rd2, %rd921;
	ld.global.f32 	%f2271, [%rd922];
	add.s32 	%r531, %r592, %r3;
	mul.wide.u32 	%rd923, %r531, 4;
	add.s64 	%rd924, %rd1, %rd923;
	ld.global.f32 	%f2272, [%rd924];
	fma.rn.f32 	%f2273, %f2271, %f2272, %f2666;
	ld.global.f32 	%f2274, [%rd922+4];
	cvt.u64.u32 	%rd925, %r3;
	cvt.u64.u32 	%rd926, %r592;
	add.s64 	%rd927, %rd926, %rd925;
	shl.b64 	%rd928, %rd927, 2;
	add.s64 	%rd929, %rd1, %rd928;
	ld.global.f32 	%f2275, [%rd929+4];
	fma.rn.f32 	%f2276, %f2274, %f2275, %f2273;
	ld.global.f32 	%f2277, [%rd922+8];
	ld.global.f32 	%f2278, [%rd929+8];
	fma.rn.f32 	%f2279, %f2277, %f2278, %f2276;
	ld.global.f32 	%f2280, [%rd922+12];
	ld.global.f32 	%f2281, [%rd929+12];
	fma.rn.f32 	%f2666, %f2280, %f2281, %f2279;
	add.s32 	%r592, %r592, 4;
$L__BB0_42:
	setp.eq.s32 	%p199, %r44, 0;
	@%p199 bra 	$L__BB0_46;
	setp.eq.s32 	%p200, %r44, 1;
	add.s32 	%r532, %r592, %r49;
	mul.wide.s32 	%rd930, %r532, 4;
	add.s64 	%rd18, %rd2, %rd930;
	ld.global.f32 	%f2282, [%rd18];
	add.s32 	%r533, %r592, %r3;
	mul.wide.u32 	%rd931, %r533, 4;
	add.s64 	%rd932, %rd1, %rd931;
	ld.global.f32 	%f2283, [%rd932];
	fma.rn.f32 	%f2666, %f2282, %f2283, %f2666;
	@%p200 bra 	$L__BB0_46;
	setp.eq.s32 	%p201, %r44, 2;
	ld.global.f32 	%f2284, [%rd18+4];
	cvt.u64.u32 	%rd933, %r3;
	cvt.u64.u32 	%rd934, %r592;
	add.s64 	%rd935, %rd934, %rd933;
	shl.b64 	%rd936, %rd935, 2;
	add.s64 	%rd19, %rd1, %rd936;
	ld.global.f32 	%f2285, [%rd19+4];
	fma.rn.f32 	%f2666, %f2284, %f2285, %f2666;
	@%p201 bra 	$L__BB0_46;
	ld.global.f32 	%f2286, [%rd18+8];
	ld.global.f32 	%f2287, [%rd19+8];
	fma.rn.f32 	%f2666, %f2286, %f2287, %f2666;
$L__BB0_46:
	setp.lt.u32 	%p202, %r40, 15;
	mul.lo.s32 	%r65, %r48, %r307;
	mov.b32 	%r589, 0;
	@%p202 bra 	$L__BB0_49;
	mov.b32 	%r587, 0;
$L__BB0_48:
	.pragma "nounroll";
	add.s32 	%r536, %r587, %r65;
	mul.wide.u32 	%rd937, %r536, 4;
	add.s64 	%rd938, %rd4, %rd937;
	ld.global.f32 	%f2289, [%rd938];
	add.s32 	%r537, %r587, %r4;
	mul.wide.u32 	%rd939, %r537, 4;
	add.s64 	%rd940, %rd3, %rd939;
	ld.global.f32 	%f2290, [%rd940];
	fma.rn.f32 	%f2291, %f2289, %f2290, %f2666;
	ld.global.f32 	%f2292, [%rd938+4];
	ld.global.f32 	%f2293, [%rd940+4];
	fma.rn.f32 	%f2294, %f2292, %f2293, %f2291;
	ld.global.f32 	%f2295, [%rd938+8];
	ld.global.f32 	%f2296, [%rd940+8];
	fma.rn.f32 	%f2297, %f2295, %f2296, %f2294;
	ld.global.f32 	%f2298, [%rd938+12];
	ld.global.f32 	%f2299, [%rd940+12];
	fma.rn.f32 	%f2300, %f2298, %f2299, %f2297;
	ld.global.f32 	%f2301, [%rd938+16];
	ld.global.f32 	%f2302, [%rd940+16];
	fma.rn.f32 	%f2303, %f2301, %f2302, %f2300;
	ld.global.f32 	%f2304, [%rd938+20];
	ld.global.f32 	%f2305, [%rd940+20];
	fma.rn.f32 	%f2306, %f2304, %f2305, %f2303;
	ld.global.f32 	%f2307, [%rd938+24];
	ld.global.f32 	%f2308, [%rd940+24];
	fma.rn.f32 	%f2309, %f2307, %f2308, %f2306;
	ld.global.f32 	%f2310, [%rd938+28];
	ld.global.f32 	%f2311, [%rd940+28];
	fma.rn.f32 	%f2312, %f2310, %f2311, %f2309;
	ld.global.f32 	%f2313, [%rd938+32];
	ld.global.f32 	%f2314, [%rd940+32];
	fma.rn.f32 	%f2315, %f2313, %f2314, %f2312;
	ld.global.f32 	%f2316, [%rd938+36];
	ld.global.f32 	%f2317, [%rd940+36];
	fma.rn.f32 	%f2318, %f2316, %f2317, %f2315;
	ld.global.f32 	%f2319, [%rd938+40];
	ld.global.f32 	%f2320, [%rd940+40];
	fma.rn.f32 	%f2321, %f2319, %f2320, %f2318;
	ld.global.f32 	%f2322, [%rd938+44];
	ld.global.f32 	%f2323, [%rd940+44];
	fma.rn.f32 	%f2324, %f2322, %f2323, %f2321;
	ld.global.f32 	%f2325, [%rd938+48];
	ld.global.f32 	%f2326, [%rd940+48];
	fma.rn.f32 	%f2327, %f2325, %f2326, %f2324;
	ld.global.f32 	%f2328, [%rd938+52];
	ld.global.f32 	%f2329, [%rd940+52];
	fma.rn.f32 	%f2330, %f2328, %f2329, %f2327;
	ld.global.f32 	%f2331, [%rd938+56];
	ld.global.f32 	%f2332, [%rd940+56];
	fma.rn.f32 	%f2333, %f2331, %f2332, %f2330;
	ld.global.f32 	%f2334, [%rd938+60];
	ld.global.f32 	%f2335, [%rd940+60];
	fma.rn.f32 	%f2666, %f2334, %f2335, %f2333;
	add.s32 	%r587, %r587, 16;
	setp.ne.s32 	%p203, %r587, %r45;
	mov.u32 	%r589, %r45;
	@%p203 bra 	$L__BB0_48;
$L__BB0_49:
	setp.eq.s32 	%p204, %r41, 0;
	@%p204 bra 	$L__BB0_59;
	add.s32 	%r538, %r41, -1;
	setp.lt.u32 	%p205, %r538, 7;
	@%p205 bra 	$L__BB0_52;
	add.s32 	%r539, %r589, %r65;
	mul.wide.u32 	%rd941, %r539, 4;
	add.s64 	%rd942, %rd4, %rd941;
	ld.global.f32 	%f2337, [%rd942];
	add.s32 	%r540, %r589, %r4;
	mul.wide.u32 	%rd943, %r540, 4;
	add.s64 	%rd944, %rd3, %rd943;
	ld.global.f32 	%f2338, [%rd944];
	fma.rn.f32 	%f2339, %f2337, %f2338, %f2666;
	cvt.u64.u32 	%rd945, %r65;
	cvt.u64.u32 	%rd946, %r589;
	add.s64 	%rd947, %rd946, %rd945;
	shl.b64 	%rd948, %rd947, 2;
	add.s64 	%rd949, %rd4, %rd948;
	ld.global.f32 	%f2340, [%rd949+4];
	cvt.u64.u32 	%rd950, %r4;
	add.s64 	%rd951, %rd946, %rd950;
	shl.b64 	%rd952, %rd951, 2;
	add.s64 	%rd953, %rd3, %rd952;
	ld.global.f32 	%f2341, [%rd953+4];
	fma.rn.f32 	%f2342, %f2340, %f2341, %f2339;
	ld.global.f32 	%f2343, [%rd949+8];
	ld.global.f32 	%f2344, [%rd953+8];
	fma.rn.f32 	%f2345, %f2343, %f2344, %f2342;
	ld.global.f32 	%f2346, [%rd949+12];
	ld.global.f32 	%f2347, [%rd953+12];
	fma.rn.f32 	%f2348, %f2346, %f2347, %f2345;
	ld.global.f32 	%f2349, [%rd949+16];
	ld.global.f32 	%f2350, [%rd953+16];
	fma.rn.f32 	%f2351, %f2349, %f2350, %f2348;
	ld.global.f32 	%f2352, [%rd949+20];
	ld.global.f32 	%f2353, [%rd953+20];
	fma.rn.f32 	%f2354, %f2352, %f2353, %f2351;
	ld.global.f32 	%f2355, [%rd949+24];
	ld.global.f32 	%f2356, [%rd953+24];
	fma.rn.f32 	%f2357, %f2355, %f2356, %f2354;
	ld.global.f32 	%f2358, [%rd949+28];
	ld.global.f32 	%f2359, [%rd953+28];
	fma.rn.f32 	%f2666, %f2358, %f2359, %f2357;
	add.s32 	%r589, %r589, 8;
$L__BB0_52:
	setp.eq.s32 	%p206, %r42, 0;
	@%p206 bra 	$L__BB0_59;
	add.s32 	%r541, %r42, -1;
	setp.lt.u32 	%p207, %r541, 3;
	@%p207 bra 	$L__BB0_55;
	add.s32 	%r542, %r589, %r65;
	mul.wide.u32 	%rd954, %r542, 4;
	add.s64 	%rd955, %rd4, %rd954;
	ld.global.f32 	%f2361, [%rd955];
	add.s32 	%r543, %r589, %r4;
	mul.wide.u32 	%rd956, %r543, 4;
	add.s64 	%rd957, %rd3, %rd956;
	ld.global.f32 	%f2362, [%rd957];
	fma.rn.f32 	%f2363, %f2361, %f2362, %f2666;
	cvt.u64.u32 	%rd958, %r65;
	cvt.u64.u32 	%rd959, %r589;
	add.s64 	%rd960, %rd959, %rd958;
	shl.b64 	%rd961, %rd960, 2;
	add.s64 	%rd962, %rd4, %rd961;
	ld.global.f32 	%f2364, [%rd962+4];
	add.s64 	%rd964, %rd959, %rd975;
	shl.b64 	%rd965, %rd964, 2;
	add.s64 	%rd966, %rd3, %rd965;
	ld.global.f32 	%f2365, [%rd966+4];
	fma.rn.f32 	%f2366, %f2364, %f2365, %f2363;
	ld.global.f32 	%f2367, [%rd962+8];
	ld.global.f32 	%f2368, [%rd966+8];
	fma.rn.f32 	%f2369, %f2367, %f2368, %f2366;
	ld.global.f32 	%f2370, [%rd962+12];
	ld.global.f32 	%f2371, [%rd966+12];
	fma.rn.f32 	%f2666, %f2370, %f2371, %f2369;
	add.s32 	%r589, %r589, 4;
$L__BB0_55:
	setp.eq.s32 	%p208, %r46, 0;
	@%p208 bra 	$L__BB0_59;
	setp.eq.s32 	%p209, %r46, 1;
	add.s32 	%r544, %r589, %r65;
	mul.wide.u32 	%rd967, %r544, 4;
	add.s64 	%rd968, %rd4, %rd967;
	ld.global.f32 	%f2372, [%rd968];
	add.s32 	%r545, %r589, %r4;
	mul.wide.u32 	%rd969, %r545, 4;
	add.s64 	%rd970, %rd3, %rd969;
	ld.global.f32 	%f2373, [%rd970];
	fma.rn.f32 	%f2666, %f2372, %f2373, %f2666;
	@%p209 bra 	$L__BB0_59;
	setp.eq.s32 	%p210, %r46, 2;
	cvt.u64.u32 	%rd971, %r65;
	cvt.u64.u32 	%rd972, %r589;
	add.s64 	%rd973, %rd972, %rd971;
	shl.b64 	%rd974, %rd973, 2;
	add.s64 	%rd16, %rd4, %rd974;
	ld.global.f32 	%f2374, [%rd16+4];
	add.s64 	%rd976, %rd972, %rd975;
	shl.b64 	%rd977, %rd976, 2;
	add.s64 	%rd17, %rd3, %rd977;
	ld.global.f32 	%f2375, [%rd17+4];
	fma.rn.f32 	%f2666, %f2374, %f2375, %f2666;
	@%p210 bra 	$L__BB0_59;
	ld.global.f32 	%f2376, [%rd16+8];
	ld.global.f32 	%f2377, [%rd17+8];
	fma.rn.f32 	%f2666, %f2376, %f2377, %f2666;
$L__BB0_59:
	mul.wide.s32 	%rd978, %r48, 4;
	add.s64 	%rd979, %rd5, %rd978;
	ld.global.f32 	%f2378, [%rd979];
	add.f32 	%f2379, %f2666, %f2378;
	mul.wide.u32 	%rd980, %r585, 4;
	add.s64 	%rd981, %rd7, %rd980;
	st.local.f32 	[%rd981], %f2379;
	add.s32 	%r585, %r585, 1;
	setp.eq.s32 	%p211, %r585, 4;
	@%p211 bra 	$L__BB0_332;
	bra.uni 	$L__BB0_33;
$L__BB0_60:
	setp.ne.s64 	%p153, %rd62, 0;
	@%p153 bra 	$L__BB0_89;
	add.s32 	%r66, %r306, -1;
	and.b32  	%r67, %r306, 15;
	and.b32  	%r68, %r306, 7;
	add.s32 	%r69, %r307, -1;
	and.b32  	%r70, %r307, 15;
	and.b32  	%r71, %r307, 7;
	and.b32  	%r72, %r306, 2147483632;
	and.b32  	%r73, %r306, 3;
	and.b32  	%r74, %r307, -16;
	and.b32  	%r75, %r307, 3;
	mov.b32 	%r594, 0;
	cvt.u64.u32 	%rd903, %r4;
$L__BB0_62:
	setp.lt.u32 	%p173, %r66, 15;
	mad.lo.s32 	%r77, %r594, %r307, %r2;
	mul.lo.s32 	%r78, %r77, %r306;
	mov.f32 	%f2682, 0f00000000;
	mov.b32 	%r601, 0;
	@%p173 bra 	$L__BB0_65;
	mov.f32 	%f2682, 0f00000000;
	mov.b32 	%r595, 0;
$L__BB0_64:
	.pragma "nounroll";
	add.s32 	%r499, %r595, %r78;
	mul.wide.s32 	%rd834, %r499, 4;
	add.s64 	%rd835, %rd2, %rd834;
	ld.global.f32 	%f2016, [%rd835];
	add.s32 	%r500, %r595, %r3;
	mul.wide.u32 	%rd836, %r500, 4;
	add.s64 	%rd837, %rd1, %rd836;
	ld.global.f32 	%f2017, [%rd837];
	fma.rn.f32 	%f2018, %f2016, %f2017, %f2682;
	ld.global.f32 	%f2019, [%rd835+4];
	ld.global.f32 	%f2020, [%rd837+4];
	fma.rn.f32 	%f2021, %f2019, %f2020, %f2018;
	ld.global.f32 	%f2022, [%rd835+8];
	ld.global.f32 	%f2023, [%rd837+8];
	fma.rn.f32 	%f2024, %f2022, %f2023, %f2021;
	ld.global.f32 	%f2025, [%rd835+12];
	ld.global.f32 	%f2026, [%rd837+12];
	fma.rn.f32 	%f2027, %f2025, %f2026, %f2024;
	ld.global.f32 	%f2028, [%rd835+16];
	ld.global.f32 	%f2029, [%rd837+16];
	fma.rn.f32 	%f2030, %f2028, %f2029, %f2027;
	ld.global.f32 	%f2031, [%rd835+20];
	ld.global.f32 	%f2032, [%rd837+20];
	fma.rn.f32 	%f2033, %f2031, %f2032, %f2030;
	ld.global.f32 	%f2034, [%rd835+24];
	ld.global.f32 	%f2035, [%rd837+24];
	fma.rn.f32 	%f2036, %f2034, %f2035, %f2033;
	ld.global.f32 	%f2037, [%rd835+28];
	ld.global.f32 	%f2038, [%rd837+28];
	fma.rn.f32 	%f2039, %f2037, %f2038, %f2036;
	ld.global.f32 	%f2040, [%rd835+32];
	ld.global.f32 	%f2041, [%rd837+32];
	fma.rn.f32 	%f2042, %f2040, %f2041, %f2039;
	ld.global.f32 	%f2043, [%rd835+36];
	ld.global.f32 	%f2044, [%rd837+36];
	fma.rn.f32 	%f2045, %f2043, %f2044, %f2042;
	ld.global.f32 	%f2046, [%rd835+40];
	ld.global.f32 	%f2047, [%rd837+40];
	fma.rn.f32 	%f2048, %f2046, %f2047, %f2045;
	ld.global.f32 	%f2049, [%rd835+44];
	ld.global.f32 	%f2050, [%rd837+44];
	fma.rn.f32 	%f2051, %f2049, %f2050, %f2048;
	ld.global.f32 	%f2052, [%rd835+48];
	ld.global.f32 	%f2053, [%rd837+48];
	fma.rn.f32 	%f2054, %f2052, %f2053, %f2051;
	ld.global.f32 	%f2055, [%rd835+52];
	ld.global.f32 	%f2056, [%rd837+52];
	fma.rn.f32 	%f2057, %f2055, %f2056, %f2054;
	ld.global.f32 	%f2058, [%rd835+56];
	ld.global.f32 	%f2059, [%rd837+56];
	fma.rn.f32 	%f2060, %f2058, %f2059, %f2057;
	ld.global.f32 	%f2061, [%rd835+60];
	ld.global.f32 	%f2062, [%rd837+60];
	fma.rn.f32 	%f2682, %f2061, %f2062, %f2060;
	add.s32 	%r595, %r595, 16;
	setp.eq.s32 	%p174, %r595, %r72;
	mov.u32 	%r601, %r72;
	@%p174 bra 	$L__BB0_65;
	bra.uni 	$L__BB0_64;
$L__BB0_65:
	setp.eq.s32 	%p175, %r67, 0;
	@%p175 bra 	$L__BB0_75;
	add.s32 	%r501, %r67, -1;
	setp.lt.u32 	%p176, %r501, 7;
	@%p176 bra 	$L__BB0_68;
	add.s32 	%r502, %r601, %r78;
	mul.wide.s32 	%rd838, %r502, 4;
	add.s64 	%rd839, %rd2, %rd838;
	ld.global.f32 	%f2064, [%rd839];
	add.s32 	%r503, %r601, %r3;
	mul.wide.u32 	%rd840, %r503, 4;
	add.s64 	%rd841, %rd1, %rd840;
	ld.global.f32 	%f2065, [%rd841];
	fma.rn.f32 	%f2066, %f2064, %f2065, %f2682;
	ld.global.f32 	%f2067, [%rd839+4];
	cvt.u64.u32 	%rd842, %r3;
	cvt.u64.u32 	%rd843, %r601;
	add.s64 	%rd844, %rd843, %rd842;
	shl.b64 	%rd845, %rd844, 2;
	add.s64 	%rd846, %rd1, %rd845;
	ld.global.f32 	%f2068, [%rd846+4];
	fma.rn.f32 	%f2069, %f2067, %f2068, %f2066;
	ld.global.f32 	%f2070, [%rd839+8];
	ld.global.f32 	%f2071, [%rd846+8];
	fma.rn.f32 	%f2072, %f2070, %f2071, %f2069;
	ld.global.f32 	%f2073, [%rd839+12];
	ld.global.f32 	%f2074, [%rd846+12];
	fma.rn.f32 	%f2075, %f2073, %f2074, %f2072;
	ld.global.f32 	%f2076, [%rd839+16];
	ld.global.f32 	%f2077, [%rd846+16];
	fma.rn.f32 	%f2078, %f2076, %f2077, %f2075;
	ld.global.f32 	%f2079, [%rd839+20];
	ld.global.f32 	%f2080, [%rd846+20];
	fma.rn.f32 	%f2081, %f2079, %f2080, %f2078;
	ld.global.f32 	%f2082, [%rd839+24];
	ld.global.f32 	%f2083, [%rd846+24];
	fma.rn.f32 	%f2084, %f2082, %f2083, %f2081;
	ld.global.f32 	%f2085, [%rd839+28];
	ld.global.f32 	%f2086, [%rd846+28];
	fma.rn.f32 	%f2682, %f2085, %f2086, %f2084;
	add.s32 	%r601, %r601, 8;
$L__BB0_68:
	setp.eq.s32 	%p177, %r68, 0;
	@%p177 bra 	$L__BB0_75;
	add.s32 	%r504, %r68, -1;
	setp.lt.u32 	%p178, %r504, 3;
	@%p178 bra 	$L__BB0_71;
	add.s32 	%r505, %r601, %r78;
	mul.wide.s32 	%rd847, %r505, 4;
	add.s64 	%rd848, %rd2, %rd847;
	ld.global.f32 	%f2088, [%rd848];
	add.s32 	%r506, %r601, %r3;
	mul.wide.u32 	%rd849, %r506, 4;
	add.s64 	%rd850, %rd1, %rd849;
	ld.global.f32 	%f2089, [%rd850];
	fma.rn.f32 	%f2090, %f2088, %f2089, %f2682;
	ld.global.f32 	%f2091, [%rd848+4];
	cvt.u64.u32 	%rd851, %r3;
	cvt.u64.u32 	%rd852, %r601;
	add.s64 	%rd853, %rd852, %rd851;
	shl.b64 	%rd854, %rd853, 2;
	add.s64 	%rd855, %rd1, %rd854;
	ld.global.f32 	%f2092, [%rd855+4];
	fma.rn.f32 	%f2093, %f2091, %f2092, %f2090;
	ld.global.f32 	%f2094, [%rd848+8];
	ld.global.f32 	%f2095, [%rd855+8];
	fma.rn.f32 	%f2096, %f2094, %f2095, %f2093;
	ld.global.f32 	%f2097, [%rd848+12];
	ld.global.f32 	%f2098, [%rd855+12];
	fma.rn.f32 	%f2682, %f2097, %f2098, %f2096;
	add.s32 	%r601, %r601, 4;
$L__BB0_71:
	setp.eq.s32 	%p179, %r73, 0;
	@%p179 bra 	$L__BB0_75;
	setp.eq.s32 	%p180, %r73, 1;
	add.s32 	%r507, %r601, %r78;
	mul.wide.s32 	%rd856, %r507, 4;
	add.s64 	%rd22, %rd2, %rd856;
	ld.global.f32 	%f2099, [%rd22];
	add.s32 	%r508, %r601, %r3;
	mul.wide.u32 	%rd857, %r508, 4;
	add.s64 	%rd858, %rd1, %rd857;
	ld.global.f32 	%f2100, [%rd858];
	fma.rn.f32 	%f2682, %f2099, %f2100, %f2682;
	@%p180 bra 	$L__BB0_75;
	setp.eq.s32 	%p181, %r73, 2;
	ld.global.f32 	%f2101, [%rd22+4];
	cvt.u64.u32 	%rd859, %r3;
	cvt.u64.u32 	%rd860, %r601;
	add.s64 	%rd861, %rd860, %rd859;
	shl.b64 	%rd862, %rd861, 2;
	add.s64 	%rd23, %rd1, %rd862;
	ld.global.f32 	%f2102, [%rd23+4];
	fma.rn.f32 	%f2682, %f2101, %f2102, %f2682;
	@%p181 bra 	$L__BB0_75;
	ld.global.f32 	%f2103, [%rd22+8];
	ld.global.f32 	%f2104, [%rd23+8];
	fma.rn.f32 	%f2682, %f2103, %f2104, %f2682;
$L__BB0_75:
	setp.lt.u32 	%p182, %r69, 15;
	mul.wide.s32 	%rd863, %r77, 4;
	add.s64 	%rd864, %rd6, %rd863;
	ld.global.f32 	%f2106, [%rd864];
	add.f32 	%f2675, %f2682, %f2106;
	mul.lo.s32 	%r94, %r77, %r307;
	mov.b32 	%r598, 0;
	@%p182 bra 	$L__BB0_78;
	mov.b32 	%r596, 0;
$L__BB0_77:
	.pragma "nounroll";
	add.s32 	%r511, %r596, %r94;
	mul.wide.u32 	%rd865, %r511, 4;
	add.s64 	%rd866, %rd4, %rd865;
	ld.global.f32 	%f2107, [%rd866];
	add.s32 	%r512, %r596, %r4;
	mul.wide.u32 	%rd867, %r512, 4;
	add.s64 	%rd868, %rd3, %rd867;
	ld.global.f32 	%f2108, [%rd868];
	fma.rn.f32 	%f2109, %f2107, %f2108, %f2675;
	ld.global.f32 	%f2110, [%rd866+4];
	ld.global.f32 	%f2111, [%rd868+4];
	fma.rn.f32 	%f2112, %f2110, %f2111, %f2109;
	ld.global.f32 	%f2113, [%rd866+8];
	ld.global.f32 	%f2114, [%rd868+8];
	fma.rn.f32 	%f2115, %f2113, %f2114, %f2112;
	ld.global.f32 	%f2116, [%rd866+12];
	ld.global.f32 	%f2117, [%rd868+12];
	fma.rn.f32 	%f2118, %f2116, %f2117, %f2115;
	ld.global.f32 	%f2119, [%rd866+16];
	ld.global.f32 	%f2120, [%rd868+16];
	fma.rn.f32 	%f2121, %f2119, %f2120, %f2118;
	ld.global.f32 	%f2122, [%rd866+20];
	ld.global.f32 	%f2123, [%rd868+20];
	fma.rn.f32 	%f2124, %f2122, %f2123, %f2121;
	ld.global.f32 	%f2125, [%rd866+24];
	ld.global.f32 	%f2126, [%rd868+24];
	fma.rn.f32 	%f2127, %f2125, %f2126, %f2124;
	ld.global.f32 	%f2128, [%rd866+28];
	ld.global.f32 	%f2129, [%rd868+28];
	fma.rn.f32 	%f2130, %f2128, %f2129, %f2127;
	ld.global.f32 	%f2131, [%rd866+32];
	ld.global.f32 	%f2132, [%rd868+32];
	fma.rn.f32 	%f2133, %f2131, %f2132, %f2130;
	ld.global.f32 	%f2134, [%rd866+36];
	ld.global.f32 	%f2135, [%rd868+36];
	fma.rn.f32 	%f2136, %f2134, %f2135, %f2133;
	ld.global.f32 	%f2137, [%rd866+40];
	ld.global.f32 	%f2138, [%rd868+40];
	fma.rn.f32 	%f2139, %f2137, %f2138, %f2136;
	ld.global.f32 	%f2140, [%rd866+44];
	ld.global.f32 	%f2141, [%rd868+44];
	fma.rn.f32 	%f2142, %f2140, %f2141, %f2139;
	ld.global.f32 	%f2143, [%rd866+48];
	ld.global.f32 	%f2144, [%rd868+48];
	fma.rn.f32 	%f2145, %f2143, %f2144, %f2142;
	ld.global.f32 	%f2146, [%rd866+52];
	ld.global.f32 	%f2147, [%rd868+52];
	fma.rn.f32 	%f2148, %f2146, %f2147, %f2145;
	ld.global.f32 	%f2149, [%rd866+56];
	ld.global.f32 	%f2150, [%rd868+56];
	fma.rn.f32 	%f2151, %f2149, %f2150, %f2148;
	ld.global.f32 	%f2152, [%rd866+60];
	ld.global.f32 	%f2153, [%rd868+60];
	fma.rn.f32 	%f2675, %f2152, %f2153, %f2151;
	add.s32 	%r596, %r596, 16;
	setp.ne.s32 	%p183, %r596, %r74;
	mov.u32 	%r598, %r74;
	@%p183 bra 	$L__BB0_77;
$L__BB0_78:
	setp.eq.s32 	%p184, %r70, 0;
	@%p184 bra 	$L__BB0_88;
	add.s32 	%r513, %r70, -1;
	setp.lt.u32 	%p185, %r513, 7;
	@%p185 bra 	$L__BB0_81;
	add.s32 	%r514, %r598, %r94;
	mul.wide.u32 	%rd869, %r514, 4;
	add.s64 	%rd870, %rd4, %rd869;
	ld.global.f32 	%f2155, [%rd870];
	add.s32 	%r515, %r598, %r4;
	mul.wide.u32 	%rd871, %r515, 4;
	add.s64 	%rd872, %rd3, %rd871;
	ld.global.f32 	%f2156, [%rd872];
	fma.rn.f32 	%f2157, %f2155, %f2156, %f2675;
	cvt.u64.u32 	%rd873, %r94;
	cvt.u64.u32 	%rd874, %r598;
	add.s64 	%rd875, %rd874, %rd873;
	shl.b64 	%rd876, %rd875, 2;
	add.s64 	%rd877, %rd4, %rd876;
	ld.global.f32 	%f2158, [%rd877+4];
	cvt.u64.u32 	%rd878, %r4;
	add.s64 	%rd879, %rd874, %rd878;
	shl.b64 	%rd880, %rd879, 2;
	add.s64 	%rd881, %rd3, %rd880;
	ld.global.f32 	%f2159, [%rd881+4];
	fma.rn.f32 	%f2160, %f2158, %f2159, %f2157;
	ld.global.f32 	%f2161, [%rd877+8];
	ld.global.f32 	%f2162, [%rd881+8];
	fma.rn.f32 	%f2163, %f2161, %f2162, %f2160;
	ld.global.f32 	%f2164, [%rd877+12];
	ld.global.f32 	%f2165, [%rd881+12];
	fma.rn.f32 	%f2166, %f2164, %f2165, %f2163;
	ld.global.f32 	%f2167, [%rd877+16];
	ld.global.f32 	%f2168, [%rd881+16];
	fma.rn.f32 	%f2169, %f2167, %f2168, %f2166;
	ld.global.f32 	%f2170, [%rd877+20];
	ld.global.f32 	%f2171, [%rd881+20];
	fma.rn.f32 	%f2172, %f2170, %f2171, %f2169;
	ld.global.f32 	%f2173, [%rd877+24];
	ld.global.f32 	%f2174, [%rd881+24];
	fma.rn.f32 	%f2175, %f2173, %f2174, %f2172;
	ld.global.f32 	%f2176, [%rd877+28];
	ld.global.f32 	%f2177, [%rd881+28];
	fma.rn.f32 	%f2675, %f2176, %f2177, %f2175;
	add.s32 	%r598, %r598, 8;
$L__BB0_81:
	setp.eq.s32 	%p186, %r71, 0;
	@%p186 bra 	$L__BB0_88;
	add.s32 	%r516, %r71, -1;
	setp.lt.u32 	%p187, %r516, 3;
	@%p187 bra 	$L__BB0_84;
	add.s32 	%r517, %r598, %r94;
	mul.wide.u32 	%rd882, %r517, 4;
	add.s64 	%rd883, %rd4, %rd882;
	ld.global.f32 	%f2179, [%rd883];
	add.s32 	%r518, %r598, %r4;
	mul.wide.u32 	%rd884, %r518, 4;
	add.s64 	%rd885, %rd3, %rd884;
	ld.global.f32 	%f2180, [%rd885];
	fma.rn.f32 	%f2181, %f2179, %f2180, %f2675;
	cvt.u64.u32 	%rd886, %r94;
	cvt.u64.u32 	%rd887, %r598;
	add.s64 	%rd888, %rd887, %rd886;
	shl.b64 	%rd889, %rd888, 2;
	add.s64 	%rd890, %rd4, %rd889;
	ld.global.f32 	%f2182, [%rd890+4];
	add.s64 	%rd892, %rd887, %rd903;
	shl.b64 	%rd893, %rd892, 2;
	add.s64 	%rd894, %rd3, %rd893;
	ld.global.f32 	%f2183, [%rd894+4];
	fma.rn.f32 	%f2184, %f2182, %f2183, %f2181;
	ld.global.f32 	%f2185, [%rd890+8];
	ld.global.f32 	%f2186, [%rd894+8];
	fma.rn.f32 	%f2187, %f2185, %f2186, %f2184;
	ld.global.f32 	%f2188, [%rd890+12];
	ld.global.f32 	%f2189, [%rd894+12];
	fma.rn.f32 	%f2675, %f2188, %f2189, %f2187;
	add.s32 	%r598, %r598, 4;
$L__BB0_84:
	setp.eq.s32 	%p188, %r75, 0;
	@%p188 bra 	$L__BB0_88;
	setp.eq.s32 	%p189, %r75, 1;
	add.s32 	%r519, %r598, %r94;
	mul.wide.u32 	%rd895, %r519, 4;
	add.s64 	%rd896, %rd4, %rd895;
	ld.global.f32 	%f2190, [%rd896];
	add.s32 	%r520, %r598, %r4;
	mul.wide.u32 	%rd897, %r520, 4;
	add.s64 	%rd898, %rd3, %rd897;
	ld.global.f32 	%f2191, [%rd898];
	fma.rn.f32 	%f2675, %f2190, %f2191, %f2675;
	@%p189 bra 	$L__BB0_88;
	setp.eq.s32 	%p190, %r75, 2;
	cvt.u64.u32 	%rd899, %r94;
	cvt.u64.u32 	%rd900, %r598;
	add.s64 	%rd901, %rd900, %rd899;
	shl.b64 	%rd902, %rd901, 2;
	add.s64 	%rd20, %rd4, %rd902;
	ld.global.f32 	%f2192, [%rd20+4];
	add.s64 	%rd904, %rd900, %rd903;
	shl.b64 	%rd905, %rd904, 2;
	add.s64 	%rd21, %rd3, %rd905;
	ld.global.f32 	%f2193, [%rd21+4];
	fma.rn.f32 	%f2675, %f2192, %f2193, %f2675;
	@%p190 bra 	$L__BB0_88;
	ld.global.f32 	%f2194, [%rd20+8];
	ld.global.f32 	%f2195, [%rd21+8];
	fma.rn.f32 	%f2675, %f2194, %f2195, %f2675;
$L__BB0_88:
	mul.wide.u32 	%rd906, %r594, 4;
	add.s64 	%rd907, %rd7, %rd906;
	st.local.f32 	[%rd907], %f2675;
	add.s32 	%r594, %r594, 1;
	setp.eq.s32 	%p191, %r594, 4;
	@%p191 bra 	$L__BB0_332;
	bra.uni 	$L__BB0_62;
$L__BB0_89:
	add.s32 	%r95, %r306, -1;
	and.b32  	%r96, %r306, 15;
	and.b32  	%r97, %r306, 7;
	add.s32 	%r98, %r307, -1;
	and.b32  	%r99, %r307, 15;
	and.b32  	%r100, %r307, 7;
	and.b32  	%r101, %r306, 2147483632;
	and.b32  	%r102, %r306, 3;
	and.b32  	%r103, %r307, -16;
	and.b32  	%r104, %r307, 3;
	mov.b32 	%r603, 0;
	cvt.u64.u32 	%rd827, %r4;
$L__BB0_90:
	setp.lt.u32 	%p154, %r95, 15;
	mad.lo.s32 	%r106, %r603, %r307, %r2;
	mul.lo.s32 	%r107, %r106, %r306;
	mov.f32 	%f2698, 0f00000000;
	mov.b32 	%r610, 0;
	@%p154 bra 	$L__BB0_93;
	mov.f32 	%f2698, 0f00000000;
	mov.b32 	%r604, 0;
$L__BB0_92:
	.pragma "nounroll";
	add.s32 	%r474, %r604, %r107;
	mul.wide.s32 	%rd758, %r474, 4;
	add.s64 	%rd759, %rd2, %rd758;
	ld.global.f32 	%f1831, [%rd759];
	add.s32 	%r475, %r604, %r3;
	mul.wide.u32 	%rd760, %r475, 4;
	add.s64 	%rd761, %rd1, %rd760;
	ld.global.f32 	%f1832, [%rd761];
	fma.rn.f32 	%f1833, %f1831, %f1832, %f2698;
	ld.global.f32 	%f1834, [%rd759+4];
	ld.global.f32 	%f1835, [%rd761+4];
	fma.rn.f32 	%f1836, %f1834, %f1835, %f1833;
	ld.global.f32 	%f1837, [%rd759+8];
	ld.global.f32 	%f1838, [%rd761+8];
	fma.rn.f32 	%f1839, %f1837, %f1838, %f1836;
	ld.global.f32 	%f1840, [%rd759+12];
	ld.global.f32 	%f1841, [%rd761+12];
	fma.rn.f32 	%f1842, %f1840, %f1841, %f1839;
	ld.global.f32 	%f1843, [%rd759+16];
	ld.global.f32 	%f1844, [%rd761+16];
	fma.rn.f32 	%f1845, %f1843, %f1844, %f1842;
	ld.global.f32 	%f1846, [%rd759+20];
	ld.global.f32 	%f1847, [%rd761+20];
	fma.rn.f32 	%f1848, %f1846, %f1847, %f1845;
	ld.global.f32 	%f1849, [%rd759+24];
	ld.global.f32 	%f1850, [%rd761+24];
	fma.rn.f32 	%f1851, %f1849, %f1850, %f1848;
	ld.global.f32 	%f1852, [%rd759+28];
	ld.global.f32 	%f1853, [%rd761+28];
	fma.rn.f32 	%f1854, %f1852, %f1853, %f1851;
	ld.global.f32 	%f1855, [%rd759+32];
	ld.global.f32 	%f1856, [%rd761+32];
	fma.rn.f32 	%f1857, %f1855, %f1856, %f1854;
	ld.global.f32 	%f1858, [%rd759+36];
	ld.global.f32 	%f1859, [%rd761+36];
	fma.rn.f32 	%f1860, %f1858, %f1859, %f1857;
	ld.global.f32 	%f1861, [%rd759+40];
	ld.global.f32 	%f1862, [%rd761+40];
	fma.rn.f32 	%f1863, %f1861, %f1862, %f1860;
	ld.global.f32 	%f1864, [%rd759+44];
	ld.global.f32 	%f1865, [%rd761+44];
	fma.rn.f32 	%f1866, %f1864, %f1865, %f1863;
	ld.global.f32 	%f1867, [%rd759+48];
	ld.global.f32 	%f1868, [%rd761+48];
	fma.rn.f32 	%f1869, %f1867, %f1868, %f1866;
	ld.global.f32 	%f1870, [%rd759+52];
	ld.global.f32 	%f1871, [%rd761+52];
	fma.rn.f32 	%f1872, %f1870, %f1871, %f1869;
	ld.global.f32 	%f1873, [%rd759+56];
	ld.global.f32 	%f1874, [%rd761+56];
	fma.rn.f32 	%f1875, %f1873, %f1874, %f1872;
	ld.global.f32 	%f1876, [%rd759+60];
	ld.global.f32 	%f1877, [%rd761+60];
	fma.rn.f32 	%f2698, %f1876, %f1877, %f1875;
	add.s32 	%r604, %r604, 16;
	setp.eq.s32 	%p155, %r604, %r101;
	mov.u32 	%r610, %r101;
	@%p155 bra 	$L__BB0_93;
	bra.uni 	$L__BB0_92;
$L__BB0_93:
	setp.eq.s32 	%p156, %r96, 0;
	@%p156 bra 	$L__BB0_103;
	add.s32 	%r476, %r96, -1;
	setp.lt.u32 	%p157, %r476, 7;
	@%p157 bra 	$L__BB0_96;
	add.s32 	%r477, %r610, %r107;
	mul.wide.s32 	%rd762, %r477, 4;
	add.s64 	%rd763, %rd2, %rd762;
	ld.global.f32 	%f1879, [%rd763];
	add.s32 	%r478, %r610, %r3;
	mul.wide.u32 	%rd764, %r478, 4;
	add.s64 	%rd765, %rd1, %rd764;
	ld.global.f32 	%f1880, [%rd765];
	fma.rn.f32 	%f1881, %f1879, %f1880, %f2698;
	ld.global.f32 	%f1882, [%rd763+4];
	cvt.u64.u32 	%rd766, %r3;
	cvt.u64.u32 	%rd767, %r610;
	add.s64 	%rd768, %rd767, %rd766;
	shl.b64 	%rd769, %rd768, 2;
	add.s64 	%rd770, %rd1, %rd769;
	ld.global.f32 	%f1883, [%rd770+4];
	fma.rn.f32 	%f1884, %f1882, %f1883, %f1881;
	ld.global.f32 	%f1885, [%rd763+8];
	ld.global.f32 	%f1886, [%rd770+8];
	fma.rn.f32 	%f1887, %f1885, %f1886, %f1884;
	ld.global.f32 	%f1888, [%rd763+12];
	ld.global.f32 	%f1889, [%rd770+12];
	fma.rn.f32 	%f1890, %f1888, %f1889, %f1887;
	ld.global.f32 	%f1891, [%rd763+16];
	ld.global.f32 	%f1892, [%rd770+16];
	fma.rn.f32 	%f1893, %f1891, %f1892, %f1890;
	ld.global.f32 	%f1894, [%rd763+20];
	ld.global.f32 	%f1895, [%rd770+20];
	fma.rn.f32 	%f1896, %f1894, %f1895, %f1893;
	ld.global.f32 	%f1897, [%rd763+24];
	ld.global.f32 	%f1898, [%rd770+24];
	fma.rn.f32 	%f1899, %f1897, %f1898, %f1896;
	ld.global.f32 	%f1900, [%rd763+28];
	ld.global.f32 	%f1901, [%rd770+28];
	fma.rn.f32 	%f2698, %f1900, %f1901, %f1899;
	add.s32 	%r610, %r610, 8;
$L__BB0_96:
	setp.eq.s32 	%p158, %r97, 0;
	@%p158 bra 	$L__BB0_103;
	add.s32 	%r479, %r97, -1;
	setp.lt.u32 	%p159, %r479, 3;
	@%p159 bra 	$L__BB0_99;
	add.s32 	%r480, %r610, %r107;
	mul.wide.s32 	%rd771, %r480, 4;
	add.s64 	%rd772, %rd2, %rd771;
	ld.global.f32 	%f1903, [%rd772];
	add.s32 	%r481, %r610, %r3;
	mul.wide.u32 	%rd773, %r481, 4;
	add.s64 	%rd774, %rd1, %rd773;
	ld.global.f32 	%f1904, [%rd774];
	fma.rn.f32 	%f1905, %f1903, %f1904, %f2698;
	ld.global.f32 	%f1906, [%rd772+4];
	cvt.u64.u32 	%rd775, %r3;
	cvt.u64.u32 	%rd776, %r610;
	add.s64 	%rd777, %rd776, %rd775;
	shl.b64 	%rd778, %rd777, 2;
	add.s64 	%rd779, %rd1, %rd778;
	ld.global.f32 	%f1907, [%rd779+4];
	fma.rn.f32 	%f1908, %f1906, %f1907, %f1905;
	ld.global.f32 	%f1909, [%rd772+8];
	ld.global.f32 	%f1910, [%rd779+8];
	fma.rn.f32 	%f1911, %f1909, %f1910, %f1908;
	ld.global.f32 	%f1912, [%rd772+12];
	ld.global.f32 	%f1913, [%rd779+12];
	fma.rn.f32 	%f2698, %f1912, %f1913, %f1911;
	add.s32 	%r610, %r610, 4;
$L__BB0_99:
	setp.eq.s32 	%p160, %r102, 0;
	@%p160 bra 	$L__BB0_103;
	setp.eq.s32 	%p161, %r102, 1;
	add.s32 	%r482, %r610, %r107;
	mul.wide.s32 	%rd780, %r482, 4;
	add.s64 	%rd26, %rd2, %rd780;
	ld.global.f32 	%f1914, [%rd26];
	add.s32 	%r483, %r610, %r3;
	mul.wide.u32 	%rd781, %r483, 4;
	add.s64 	%rd782, %rd1, %rd781;
	ld.global.f32 	%f1915, [%rd782];
	fma.rn.f32 	%f2698, %f1914, %f1915, %f2698;
	@%p161 bra 	$L__BB0_103;
	setp.eq.s32 	%p162, %r102, 2;
	ld.global.f32 	%f1916, [%rd26+4];
	cvt.u64.u32 	%rd783, %r3;
	cvt.u64.u32 	%rd784, %r610;
	add.s64 	%rd785, %rd784, %rd783;
	shl.b64 	%rd786, %rd785, 2;
	add.s64 	%rd27, %rd1, %rd786;
	ld.global.f32 	%f1917, [%rd27+4];
	fma.rn.f32 	%f2698, %f1916, %f1917, %f2698;
	@%p162 bra 	$L__BB0_103;
	ld.global.f32 	%f1918, [%rd26+8];
	ld.global.f32 	%f1919, [%rd27+8];
	fma.rn.f32 	%f2698, %f1918, %f1919, %f2698;
$L__BB0_103:
	setp.lt.u32 	%p163, %r98, 15;
	mul.wide.s32 	%rd787, %r106, 4;
	add.s64 	%rd788, %rd6, %rd787;
	ld.global.f32 	%f1921, [%rd788];
	add.f32 	%f2691, %f2698, %f1921;
	mul.lo.s32 	%r123, %r106, %r307;
	mov.b32 	%r607, 0;
	@%p163 bra 	$L__BB0_106;
	mov.b32 	%r605, 0;
$L__BB0_105:
	.pragma "nounroll";
	add.s32 	%r486, %r605, %r123;
	mul.wide.u32 	%rd789, %r486, 4;
	add.s64 	%rd790, %rd4, %rd789;
	ld.global.f32 	%f1922, [%rd790];
	add.s32 	%r487, %r605, %r4;
	mul.wide.u32 	%rd791, %r487, 4;
	add.s64 	%rd792, %rd3, %rd791;
	ld.global.f32 	%f1923, [%rd792];
	fma.rn.f32 	%f1924, %f1922, %f1923, %f2691;
	ld.global.f32 	%f1925, [%rd790+4];
	ld.global.f32 	%f1926, [%rd792+4];
	fma.rn.f32 	%f1927, %f1925, %f1926, %f1924;
	ld.global.f32 	%f1928, [%rd790+8];
	ld.global.f32 	%f1929, [%rd792+8];
	fma.rn.f32 	%f1930, %f1928, %f1929, %f1927;
	ld.global.f32 	%f1931, [%rd790+12];
	ld.global.f32 	%f1932, [%rd792+12];
	fma.rn.f32 	%f1933, %f1931, %f1932, %f1930;
	ld.global.f32 	%f1934, [%rd790+16];
	ld.global.f32 	%f1935, [%rd792+16];
	fma.rn.f32 	%f1936, %f1934, %f1935, %f1933;
	ld.global.f32 	%f1937, [%rd790+20];
	ld.global.f32 	%f1938, [%rd792+20];
	fma.rn.f32 	%f1939, %f1937, %f1938, %f1936;
	ld.global.f32 	%f1940, [%rd790+24];
	ld.global.f32 	%f1941, [%rd792+24];
	fma.rn.f32 	%f1942, %f1940, %f1941, %f1939;
	ld.global.f32 	%f1943, [%rd790+28];
	ld.global.f32 	%f1944, [%rd792+28];
	fma.rn.f32 	%f1945, %f1943, %f1944, %f1942;
	ld.global.f32 	%f1946, [%rd790+32];
	ld.global.f32 	%f1947, [%rd792+32];
	fma.rn.f32 	%f1948, %f1946, %f1947, %f1945;
	ld.global.f32 	%f1949, [%rd790+36];
	ld.global.f32 	%f1950, [%rd792+36];
	fma.rn.f32 	%f1951, %f1949, %f1950, %f1948;
	ld.global.f32 	%f1952, [%rd790+40];
	ld.global.f32 	%f1953, [%rd792+40];
	fma.rn.f32 	%f1954, %f1952, %f1953, %f1951;
	ld.global.f32 	%f1955, [%rd790+44];
	ld.global.f32 	%f1956, [%rd792+44];
	fma.rn.f32 	%f1957, %f1955, %f1956, %f1954;
	ld.global.f32 	%f1958, [%rd790+48];
	ld.global.f32 	%f1959, [%rd792+48];
	fma.rn.f32 	%f1960, %f1958, %f1959, %f1957;
	ld.global.f32 	%f1961, [%rd790+52];
	ld.global.f32 	%f1962, [%rd792+52];
	fma.rn.f32 	%f1963, %f1961, %f1962, %f1960;
	ld.global.f32 	%f1964, [%rd790+56];
	ld.global.f32 	%f1965, [%rd792+56];
	fma.rn.f32 	%f1966, %f1964, %f1965, %f1963;
	ld.global.f32 	%f1967, [%rd790+60];
	ld.global.f32 	%f1968, [%rd792+60];
	fma.rn.f32 	%f2691, %f1967, %f1968, %f1966;
	add.s32 	%r605, %r605, 16;
	setp.ne.s32 	%p164, %r605, %r103;
	mov.u32 	%r607, %r103;
	@%p164 bra 	$L__BB0_105;
$L__BB0_106:
	setp.eq.s32 	%p165, %r99, 0;
	@%p165 bra 	$L__BB0_116;
	add.s32 	%r488, %r99, -1;
	setp.lt.u32 	%p166, %r488, 7;
	@%p166 bra 	$L__BB0_109;
	add.s32 	%r489, %r607, %r123;
	mul.wide.u32 	%rd793, %r489, 4;
	add.s64 	%rd794, %rd4, %rd793;
	ld.global.f32 	%f1970, [%rd794];
	add.s32 	%r490, %r607, %r4;
	mul.wide.u32 	%rd795, %r490, 4;
	add.s64 	%rd796, %rd3, %rd795;
	ld.global.f32 	%f1971, [%rd796];
	fma.rn.f32 	%f1972, %f1970, %f1971, %f2691;
	cvt.u64.u32 	%rd797, %r123;
	cvt.u64.u32 	%rd798, %r607;
	add.s64 	%rd799, %rd798, %rd797;
	shl.b64 	%rd800, %rd799, 2;
	add.s64 	%rd801, %rd4, %rd800;
	ld.global.f32 	%f1973, [%rd801+4];
	cvt.u64.u32 	%rd802, %r4;
	add.s64 	%rd803, %rd798, %rd802;
	shl.b64 	%rd804, %rd803, 2;
	add.s64 	%rd805, %rd3, %rd804;
	ld.global.f32 	%f1974, [%rd805+4];
	fma.rn.f32 	%f1975, %f1973, %f1974, %f1972;
	ld.global.f32 	%f1976, [%rd801+8];
	ld.global.f32 	%f1977, [%rd805+8];
	fma.rn.f32 	%f1978, %f1976, %f1977, %f1975;
	ld.global.f32 	%f1979, [%rd801+12];
	ld.global.f32 	%f1980, [%rd805+12];
	fma.rn.f32 	%f1981, %f1979, %f1980, %f1978;
	ld.global.f32 	%f1982, [%rd801+16];
	ld.global.f32 	%f1983, [%rd805+16];
	fma.rn.f32 	%f1984, %f1982, %f1983, %f1981;
	ld.global.f32 	%f1985, [%rd801+20];
	ld.global.f32 	%f1986, [%rd805+20];
	fma.rn.f32 	%f1987, %f1985, %f1986, %f1984;
	ld.global.f32 	%f1988, [%rd801+24];
	ld.global.f32 	%f1989, [%rd805+24];
	fma.rn.f32 	%f1990, %f1988, %f1989, %f1987;
	ld.global.f32 	%f1991, [%rd801+28];
	ld.global.f32 	%f1992, [%rd805+28];
	fma.rn.f32 	%f2691, %f1991, %f1992, %f1990;
	add.s32 	%r607, %r607, 8;
$L__BB0_109:
	setp.eq.s32 	%p167, %r100, 0;
	@%p167 bra 	$L__BB0_116;
	add.s32 	%r491, %r100, -1;
	setp.lt.u32 	%p168, %r491, 3;
	@%p168 bra 	$L__BB0_112;
	add.s32 	%r492, %r607, %r123;
	mul.wide.u32 	%rd806, %r492, 4;
	add.s64 	%rd807, %rd4, %rd806;
	ld.global.f32 	%f1994, [%rd807];
	add.s32 	%r493, %r607, %r4;
	mul.wide.u32 	%rd808, %r493, 4;
	add.s64 	%rd809, %rd3, %rd808;
	ld.global.f32 	%f1995, [%rd809];
	fma.rn.f32 	%f1996, %f1994, %f1995, %f2691;
	cvt.u64.u32 	%rd810, %r123;
	cvt.u64.u32 	%rd811, %r607;
	add.s64 	%rd812, %rd811, %rd810;
	shl.b64 	%rd813, %rd812, 2;
	add.s64 	%rd814, %rd4, %rd813;
	ld.global.f32 	%f1997, [%rd814+4];
	add.s64 	%rd816, %rd811, %rd827;
	shl.b64 	%rd817, %rd816, 2;
	add.s64 	%rd818, %rd3, %rd817;
	ld.global.f32 	%f1998, [%rd818+4];
	fma.rn.f32 	%f1999, %f1997, %f1998, %f1996;
	ld.global.f32 	%f2000, [%rd814+8];
	ld.global.f32 	%f2001, [%rd818+8];
	fma.rn.f32 	%f2002, %f2000, %f2001, %f1999;
	ld.global.f32 	%f2003, [%rd814+12];
	ld.global.f32 	%f2004, [%rd818+12];
	fma.rn.f32 	%f2691, %f2003, %f2004, %f2002;
	add.s32 	%r607, %r607, 4;
$L__BB0_112:
	setp.eq.s32 	%p169, %r104, 0;
	@%p169 bra 	$L__BB0_116;
	setp.eq.s32 	%p170, %r104, 1;
	add.s32 	%r494, %r607, %r123;
	mul.wide.u32 	%rd819, %r494, 4;
	add.s64 	%rd820, %rd4, %rd819;
	ld.global.f32 	%f2005, [%rd820];
	add.s32 	%r495, %r607, %r4;
	mul.wide.u32 	%rd821, %r495, 4;
	add.s64 	%rd822, %rd3, %rd821;
	ld.global.f32 	%f2006, [%rd822];
	fma.rn.f32 	%f2691, %f2005, %f2006, %f2691;
	@%p170 bra 	$L__BB0_116;
	setp.eq.s32 	%p171, %r104, 2;
	cvt.u64.u32 	%rd823, %r123;
	cvt.u64.u32 	%rd824, %r607;
	add.s64 	%rd825, %rd824, %rd823;
	shl.b64 	%rd826, %rd825, 2;
	add.s64 	%rd24, %rd4, %rd826;
	ld.global.f32 	%f2007, [%rd24+4];
	add.s64 	%rd828, %rd824, %rd827;
	shl.b64 	%rd829, %rd828, 2;
	add.s64 	%rd25, %rd3, %rd829;
	ld.global.f32 	%f2008, [%rd25+4];
	fma.rn.f32 	%f2691, %f2007, %f2008, %f2691;
	@%p171 bra 	$L__BB0_116;
	ld.global.f32 	%f2009, [%rd24+8];
	ld.global.f32 	%f2010, [%rd25+8];
	fma.rn.f32 	%f2691, %f2009, %f2010, %f2691;
$L__BB0_116:
	mul.wide.s32 	%rd830, %r106, 4;
	add.s64 	%rd831, %rd5, %rd830;
	ld.global.f32 	%f2011, [%rd831];
	add.f32 	%f2012, %f2691, %f2011;
	mul.wide.u32 	%rd832, %r603, 4;
	add.s64 	%rd833, %rd7, %rd832;
	st.local.f32 	[%rd833], %f2012;
	add.s32 	%r603, %r603, 1;
	setp.eq.s32 	%p172, %r603, 4;
	@%p172 bra 	$L__BB0_332;
	bra.uni 	$L__BB0_90;
$L__BB0_117:
	setp.ne.s64 	%p5, %rd61, 0;
	@%p5 bra 	$L__BB0_225;
	setp.ne.s64 	%p79, %rd62, 0;
	@%p79 bra 	$L__BB0_211;
	add.s32 	%r124, %r307, -1;
	and.b32  	%r125, %r307, 15;
	and.b32  	%r126, %r307, 7;
	mul.lo.s32 	%r127, %r2, %r307;
	setp.lt.u32 	%p116, %r124, 15;
	mov.f32 	%f2730, 0f00000000;
	mov.b32 	%r625, 0;
	@%p116 bra 	$L__BB0_161;
	and.b32  	%r625, %r307, -16;
	mov.f32 	%f2730, 0f00000000;
	mov.b32 	%r612, 0;
	bra.uni 	$L__BB0_160;
$L__BB0_121:
	and.b32  	%r615, %r307, -16;
	mov.f32 	%f2707, 0f00000000;
	mov.b32 	%r613, 0;
$L__BB0_122:
	.pragma "nounroll";
	add.s32 	%r442, %r613, %r168;
	mul.wide.u32 	%rd635, %r442, 4;
	add.s64 	%rd636, %rd4, %rd635;
	ld.global.f32 	%f1555, [%rd636];
	add.s32 	%r443, %r613, %r4;
	mul.wide.u32 	%rd637, %r443, 4;
	add.s64 	%rd638, %rd3, %rd637;
	ld.global.f32 	%f1556, [%rd638];
	fma.rn.f32 	%f1557, %f1555, %f1556, %f2707;
	ld.global.f32 	%f1558, [%rd636+4];
	ld.global.f32 	%f1559, [%rd638+4];
	fma.rn.f32 	%f1560, %f1558, %f1559, %f1557;
	ld.global.f32 	%f1561, [%rd636+8];
	ld.global.f32 	%f1562, [%rd638+8];
	fma.rn.f32 	%f1563, %f1561, %f1562, %f1560;
	ld.global.f32 	%f1564, [%rd636+12];
	ld.global.f32 	%f1565, [%rd638+12];
	fma.rn.f32 	%f1566, %f1564, %f1565, %f1563;
	ld.global.f32 	%f1567, [%rd636+16];
	ld.global.f32 	%f1568, [%rd638+16];
	fma.rn.f32 	%f1569, %f1567, %f1568, %f1566;
	ld.global.f32 	%f1570, [%rd636+20];
	ld.global.f32 	%f1571, [%rd638+20];
	fma.rn.f32 	%f1572, %f1570, %f1571, %f1569;
	ld.global.f32 	%f1573, [%rd636+24];
	ld.global.f32 	%f1574, [%rd638+24];
	fma.rn.f32 	%f1575, %f1573, %f1574, %f1572;
	ld.global.f32 	%f1576, [%rd636+28];
	ld.global.f32 	%f1577, [%rd638+28];
	fma.rn.f32 	%f1578, %f1576, %f1577, %f1575;
	ld.global.f32 	%f1579, [%rd636+32];
	ld.global.f32 	%f1580, [%rd638+32];
	fma.rn.f32 	%f1581, %f1579, %f1580, %f1578;
	ld.global.f32 	%f1582, [%rd636+36];
	ld.global.f32 	%f1583, [%rd638+36];
	fma.rn.f32 	%f1584, %f1582, %f1583, %f1581;
	ld.global.f32 	%f1585, [%rd636+40];
	ld.global.f32 	%f1586, [%rd638+40];
	fma.rn.f32 	%f1587, %f1585, %f1586, %f1584;
	ld.global.f32 	%f1588, [%rd636+44];
	ld.global.f32 	%f1589, [%rd638+44];
	fma.rn.f32 	%f1590, %f1588, %f1589, %f1587;
	ld.global.f32 	%f1591, [%rd636+48];
	ld.global.f32 	%f1592, [%rd638+48];
	fma.rn.f32 	%f1593, %f1591, %f1592, %f1590;
	ld.global.f32 	%f1594, [%rd636+52];
	ld.global.f32 	%f1595, [%rd638+52];
	fma.rn.f32 	%f1596, %f1594, %f1595, %f1593;
	ld.global.f32 	%f1597, [%rd636+56];
	ld.global.f32 	%f1598, [%rd638+56];
	fma.rn.f32 	%f1599, %f1597, %f1598, %f1596;
	ld.global.f32 	%f1600, [%rd636+60];
	ld.global.f32 	%f1601, [%rd638+60];
	fma.rn.f32 	%f2707, %f1600, %f1601, %f1599;
	add.s32 	%r613, %r613, 16;
	setp.ne.s32 	%p126, %r613, %r615;
	@%p126 bra 	$L__BB0_122;
$L__BB0_123:
	setp.eq.s32 	%p127, %r125, 0;
	@%p127 bra 	$L__BB0_133;
	setp.lt.u32 	%p128, %r125, 8;
	@%p128 bra 	$L__BB0_126;
	add.s32 	%r444, %r615, %r168;
	mul.wide.u32 	%rd639, %r444, 4;
	add.s64 	%rd640, %rd4, %rd639;
	ld.global.f32 	%f1603, [%rd640];
	add.s32 	%r445, %r615, %r4;
	mul.wide.u32 	%rd641, %r445, 4;
	add.s64 	%rd642, %rd3, %rd641;
	ld.global.f32 	%f1604, [%rd642];
	fma.rn.f32 	%f1605, %f1603, %f1604, %f2707;
	cvt.u64.u32 	%rd643, %r168;
	cvt.u64.u32 	%rd644, %r615;
	add.s64 	%rd645, %rd644, %rd643;
	shl.b64 	%rd646, %rd645, 2;
	add.s64 	%rd647, %rd4, %rd646;
	ld.global.f32 	%f1606, [%rd647+4];
	cvt.u64.u32 	%rd648, %r4;
	add.s64 	%rd649, %rd644, %rd648;
	shl.b64 	%rd650, %rd649, 2;
	add.s64 	%rd651, %rd3, %rd650;
	ld.global.f32 	%f1607, [%rd651+4];
	fma.rn.f32 	%f1608, %f1606, %f1607, %f1605;
	ld.global.f32 	%f1609, [%rd647+8];
	ld.global.f32 	%f1610, [%rd651+8];
	fma.rn.f32 	%f1611, %f1609, %f1610, %f1608;
	ld.global.f32 	%f1612, [%rd647+12];
	ld.global.f32 	%f1613, [%rd651+12];
	fma.rn.f32 	%f1614, %f1612, %f1613, %f1611;
	ld.global.f32 	%f1615, [%rd647+16];
	ld.global.f32 	%f1616, [%rd651+16];
	fma.rn.f32 	%f1617, %f1615, %f1616, %f1614;
	ld.global.f32 	%f1618, [%rd647+20];
	ld.global.f32 	%f1619, [%rd651+20];
	fma.rn.f32 	%f1620, %f1618, %f1619, %f1617;
	ld.global.f32 	%f1621, [%rd647+24];
	ld.global.f32 	%f1622, [%rd651+24];
	fma.rn.f32 	%f1623, %f1621, %f1622, %f1620;
	ld.global.f32 	%f1624, [%rd647+28];
	ld.global.f32 	%f1625, [%rd651+28];
	fma.rn.f32 	%f2707, %f1624, %f1625, %f1623;
	add.s32 	%r615, %r615, 8;
$L__BB0_126:
	setp.eq.s32 	%p129, %r126, 0;
	@%p129 bra 	$L__BB0_133;
	and.b32  	%r136, %r307, 3;
	setp.lt.u32 	%p130, %r126, 4;
	@%p130 bra 	$L__BB0_129;
	add.s32 	%r446, %r615, %r168;
	mul.wide.u32 	%rd652, %r446, 4;
	add.s64 	%rd653, %rd4, %rd652;
	ld.global.f32 	%f1627, [%rd653];
	add.s32 	%r447, %r615, %r4;
	mul.wide.u32 	%rd654, %r447, 4;
	add.s64 	%rd655, %rd3, %rd654;
	ld.global.f32 	%f1628, [%rd655];
	fma.rn.f32 	%f1629, %f1627, %f1628, %f2707;
	cvt.u64.u32 	%rd656, %r168;
	cvt.u64.u32 	%rd657, %r615;
	add.s64 	%rd658, %rd657, %rd656;
	shl.b64 	%rd659, %rd658, 2;
	add.s64 	%rd660, %rd4, %rd659;
	ld.global.f32 	%f1630, [%rd660+4];
	cvt.u64.u32 	%rd661, %r4;
	add.s64 	%rd662, %rd657, %rd661;
	shl.b64 	%rd663, %rd662, 2;
	add.s64 	%rd664, %rd3, %rd663;
	ld.global.f32 	%f1631, [%rd664+4];
	fma.rn.f32 	%f1632, %f1630, %f1631, %f1629;
	ld.global.f32 	%f1633, [%rd660+8];
	ld.global.f32 	%f1634, [%rd664+8];
	fma.rn.f32 	%f1635, %f1633, %f1634, %f1632;
	ld.global.f32 	%f1636, [%rd660+12];
	ld.global.f32 	%f1637, [%rd664+12];
	fma.rn.f32 	%f2707, %f1636, %f1637, %f1635;
	add.s32 	%r615, %r615, 4;
$L__BB0_129:
	setp.eq.s32 	%p131, %r136, 0;
	@%p131 bra 	$L__BB0_133;
	add.s32 	%r448, %r615, %r168;
	mul.wide.u32 	%rd665, %r448, 4;
	add.s64 	%rd666, %rd4, %rd665;
	ld.global.f32 	%f1638, [%rd666];
	add.s32 	%r449, %r615, %r4;
	mul.wide.u32 	%rd667, %r449, 4;
	add.s64 	%rd668, %rd3, %rd667;
	ld.global.f32 	%f1639, [%rd668];
	fma.rn.f32 	%f2707, %f1638, %f1639, %f2707;
	setp.eq.s32 	%p132, %r136, 1;
	@%p132 bra 	$L__BB0_133;
	cvt.u64.u32 	%rd669, %r168;
	cvt.u64.u32 	%rd670, %r615;
	add.s64 	%rd671, %rd670, %rd669;
	shl.b64 	%rd672, %rd671, 2;
	add.s64 	%rd28, %rd4, %rd672;
	ld.global.f32 	%f1640, [%rd28+4];
	cvt.u64.u32 	%rd673, %r4;
	add.s64 	%rd674, %rd670, %rd673;
	shl.b64 	%rd675, %rd674, 2;
	add.s64 	%rd29, %rd3, %rd675;
	ld.global.f32 	%f1641, [%rd29+4];
	fma.rn.f32 	%f2707, %f1640, %f1641, %f2707;
	setp.eq.s32 	%p133, %r136, 2;
	@%p133 bra 	$L__BB0_133;
	ld.global.f32 	%f1642, [%rd28+8];
	ld.global.f32 	%f1643, [%rd29+8];
	fma.rn.f32 	%f2707, %f1642, %f1643, %f2707;
$L__BB0_133:
	setp.lt.u32 	%p134, %r124, 15;
	st.local.f32 	[%rd7+4], %f2707;
	add.s32 	%r139, %r167, %r307;
	mul.lo.s32 	%r140, %r139, %r307;
	mov.f32 	%f2715, 0f00000000;
	mov.b32 	%r619, 0;
	@%p134 bra 	$L__BB0_136;
	and.b32  	%r619, %r307, -16;
	mov.f32 	%f2715, 0f00000000;
	mov.b32 	%r617, 0;
$L__BB0_135:
	.pragma "nounroll";
	add.s32 	%r452, %r617, %r140;
	mul.wide.u32 	%rd676, %r452, 4;
	add.s64 	%rd677, %rd4, %rd676;
	ld.global.f32 	%f1647, [%rd677];
	add.s32 	%r453, %r617, %r4;
	mul.wide.u32 	%rd678, %r453, 4;
	add.s64 	%rd679, %rd3, %rd678;
	ld.global.f32 	%f1648, [%rd679];
	fma.rn.f32 	%f1649, %f1647, %f1648, %f2715;
	ld.global.f32 	%f1650, [%rd677+4];
	ld.global.f32 	%f1651, [%rd679+4];
	fma.rn.f32 	%f1652, %f1650, %f1651, %f1649;
	ld.global.f32 	%f1653, [%rd677+8];
	ld.global.f32 	%f1654, [%rd679+8];
	fma.rn.f32 	%f1655, %f1653, %f1654, %f1652;
	ld.global.f32 	%f1656, [%rd677+12];
	ld.global.f32 	%f1657, [%rd679+12];
	fma.rn.f32 	%f1658, %f1656, %f1657, %f1655;
	ld.global.f32 	%f1659, [%rd677+16];
	ld.global.f32 	%f1660, [%rd679+16];
	fma.rn.f32 	%f1661, %f1659, %f1660, %f1658;
	ld.global.f32 	%f1662, [%rd677+20];
	ld.global.f32 	%f1663, [%rd679+20];
	fma.rn.f32 	%f1664, %f1662, %f1663, %f1661;
	ld.global.f32 	%f1665, [%rd677+24];
	ld.global.f32 	%f1666, [%rd679+24];
	fma.rn.f32 	%f1667, %f1665, %f1666, %f1664;
	ld.global.f32 	%f1668, [%rd677+28];
	ld.global.f32 	%f1669, [%rd679+28];
	fma.rn.f32 	%f1670, %f1668, %f1669, %f1667;
	ld.global.f32 	%f1671, [%rd677+32];
	ld.global.f32 	%f1672, [%rd679+32];
	fma.rn.f32 	%f1673, %f1671, %f1672, %f1670;
	ld.global.f32 	%f1674, [%rd677+36];
	ld.global.f32 	%f1675, [%rd679+36];
	fma.rn.f32 	%f1676, %f1674, %f1675, %f1673;
	ld.global.f32 	%f1677, [%rd677+40];
	ld.global.f32 	%f1678, [%rd679+40];
	fma.rn.f32 	%f1679, %f1677, %f1678, %f1676;
	ld.global.f32 	%f1680, [%rd677+44];
	ld.global.f32 	%f1681, [%rd679+44];
	fma.rn.f32 	%f1682, %f1680, %f1681, %f1679;
	ld.global.f32 	%f1683, [%rd677+48];
	ld.global.f32 	%f1684, [%rd679+48];
	fma.rn.f32 	%f1685, %f1683, %f1684, %f1682;
	ld.global.f32 	%f1686, [%rd677+52];
	ld.global.f32 	%f1687, [%rd679+52];
	fma.rn.f32 	%f1688, %f1686, %f1687, %f1685;
	ld.global.f32 	%f1689, [%rd677+56];
	ld.global.f32 	%f1690, [%rd679+56];
	fma.rn.f32 	%f1691, %f1689, %f1690, %f1688;
	ld.global.f32 	%f1692, [%rd677+60];
	ld.global.f32 	%f1693, [%rd679+60];
	fma.rn.f32 	%f2715, %f1692, %f1693, %f1691;
	add.s32 	%r617, %r617, 16;
	setp.ne.s32 	%p135, %r617, %r619;
	@%p135 bra 	$L__BB0_135;
$L__BB0_136:
	setp.eq.s32 	%p136, %r125, 0;
	@%p136 bra 	$L__BB0_146;
	setp.lt.u32 	%p137, %r125, 8;
	@%p137 bra 	$L__BB0_139;
	add.s32 	%r454, %r619, %r140;
	mul.wide.u32 	%rd680, %r454, 4;
	add.s64 	%rd681, %rd4, %rd680;
	ld.global.f32 	%f1695, [%rd681];
	add.s32 	%r455, %r619, %r4;
	mul.wide.u32 	%rd682, %r455, 4;
	add.s64 	%rd683, %rd3, %rd682;
	ld.global.f32 	%f1696, [%rd683];
	fma.rn.f32 	%f1697, %f1695, %f1696, %f2715;
	cvt.u64.u32 	%rd684, %r140;
	cvt.u64.u32 	%rd685, %r619;
	add.s64 	%rd686, %rd685, %rd684;
	shl.b64 	%rd687, %rd686, 2;
	add.s64 	%rd688, %rd4, %rd687;
	ld.global.f32 	%f1698, [%rd688+4];
	cvt.u64.u32 	%rd689, %r4;
	add.s64 	%rd690, %rd685, %rd689;
	shl.b64 	%rd691, %rd690, 2;
	add.s64 	%rd692, %rd3, %rd691;
	ld.global.f32 	%f1699, [%rd692+4];
	fma.rn.f32 	%f1700, %f1698, %f1699, %f1697;
	ld.global.f32 	%f1701, [%rd688+8];
	ld.global.f32 	%f1702, [%rd692+8];
	fma.rn.f32 	%f1703, %f1701, %f1702, %f1700;
	ld.global.f32 	%f1704, [%rd688+12];
	ld.global.f32 	%f1705, [%rd692+12];
	fma.rn.f32 	%f1706, %f1704, %f1705, %f1703;
	ld.global.f32 	%f1707, [%rd688+16];
	ld.global.f32 	%f1708, [%rd692+16];
	fma.rn.f32 	%f1709, %f1707, %f1708, %f1706;
	ld.global.f32 	%f1710, [%rd688+20];
	ld.global.f32 	%f1711, [%rd692+20];
	fma.rn.f32 	%f1712, %f1710, %f1711, %f1709;
	ld.global.f32 	%f1713, [%rd688+24];
	ld.global.f32 	%f1714, [%rd692+24];
	fma.rn.f32 	%f1715, %f1713, %f1714, %f1712;
	ld.global.f32 	%f1716, [%rd688+28];
	ld.global.f32 	%f1717, [%rd692+28];
	fma.rn.f32 	%f2715, %f1716, %f1717, %f1715;
	add.s32 	%r619, %r619, 8;
$L__BB0_139:
	setp.eq.s32 	%p138, %r126, 0;
	@%p138 bra 	$L__BB0_146;
	and.b32  	%r147, %r307, 3;
	setp.lt.u32 	%p139, %r126, 4;
	@%p139 bra 	$L__BB0_142;
	add.s32 	%r456, %r619, %r140;
	mul.wide.u32 	%rd693, %r456, 4;
	add.s64 	%rd694, %rd4, %rd693;
	ld.global.f32 	%f1719, [%rd694];
	add.s32 	%r457, %r619, %r4;
	mul.wide.u32 	%rd695, %r457, 4;
	add.s64 	%rd696, %rd3, %rd695;
	ld.global.f32 	%f1720, [%rd696];
	fma.rn.f32 	%f1721, %f1719, %f1720, %f2715;
	cvt.u64.u32 	%rd697, %r140;
	cvt.u64.u32 	%rd698, %r619;
	add.s64 	%rd699, %rd698, %rd697;
	shl.b64 	%rd700, %rd699, 2;
	add.s64 	%rd701, %rd4, %rd700;
	ld.global.f32 	%f1722, [%rd701+4];
	cvt.u64.u32 	%rd702, %r4;
	add.s64 	%rd703, %rd698, %rd702;
	shl.b64 	%rd704, %rd703, 2;
	add.s64 	%rd705, %rd3, %rd704;
	ld.global.f32 	%f1723, [%rd705+4];
	fma.rn.f32 	%f1724, %f1722, %f1723, %f1721;
	ld.global.f32 	%f1725, [%rd701+8];
	ld.global.f32 	%f1726, [%rd705+8];
	fma.rn.f32 	%f1727, %f1725, %f1726, %f1724;
	ld.global.f32 	%f1728, [%rd701+12];
	ld.global.f32 	%f1729, [%rd705+12];
	fma.rn.f32 	%f2715, %f1728, %f1729, %f1727;
	add.s32 	%r619, %r619, 4;
$L__BB0_142:
	setp.eq.s32 	%p140, %r147, 0;
	@%p140 bra 	$L__BB0_146;
	add.s32 	%r458, %r619, %r140;
	mul.wide.u32 	%rd706, %r458, 4;
	add.s64 	%rd707, %rd4, %rd706;
	ld.global.f32 	%f1730, [%rd707];
	add.s32 	%r459, %r619, %r4;
	mul.wide.u32 	%rd708, %r459, 4;
	add.s64 	%rd709, %rd3, %rd708;
	ld.global.f32 	%f1731, [%rd709];
	fma.rn.f32 	%f2715, %f1730, %f1731, %f2715;
	setp.eq.s32 	%p141, %r147, 1;
	@%p141 bra 	$L__BB0_146;
	cvt.u64.u32 	%rd710, %r140;
	cvt.u64.u32 	%rd711, %r619;
	add.s64 	%rd712, %rd711, %rd710;
	shl.b64 	%rd713, %rd712, 2;
	add.s64 	%rd30, %rd4, %rd713;
	ld.global.f32 	%f1732, [%rd30+4];
	cvt.u64.u32 	%rd714, %r4;
	add.s64 	%rd715, %rd711, %rd714;
	shl.b64 	%rd716, %rd715, 2;
	add.s64 	%rd31, %rd3, %rd716;
	ld.global.f32 	%f1733, [%rd31+4];
	fma.rn.f32 	%f2715, %f1732, %f1733, %f2715;
	setp.eq.s32 	%p142, %r147, 2;
	@%p142 bra 	$L__BB0_146;
	ld.global.f32 	%f1734, [%rd30+8];
	ld.global.f32 	%f1735, [%rd31+8];
	fma.rn.f32 	%f2715, %f1734, %f1735, %f2715;
$L__BB0_146:
	setp.lt.u32 	%p143, %r124, 15;
	st.local.f32 	[%rd7+8], %f2715;
	add.s32 	%r461, %r139, %r307;
	mul.lo.s32 	%r150, %r461, %r307;
	mov.f32 	%f2723, 0f00000000;
	mov.b32 	%r623, 0;
	@%p143 bra 	$L__BB0_149;
	and.b32  	%r623, %r307, -16;
	mov.f32 	%f2723, 0f00000000;
	mov.b32 	%r621, 0;
$L__BB0_148:
	.pragma "nounroll";
	add.s32 	%r463, %r621, %r150;
	mul.wide.u32 	%rd717, %r463, 4;
	add.s64 	%rd718, %rd4, %rd717;
	ld.global.f32 	%f1739, [%rd718];
	add.s32 	%r464, %r621, %r4;
	mul.wide.u32 	%rd719, %r464, 4;
	add.s64 	%rd720, %rd3, %rd719;
	ld.global.f32 	%f1740, [%rd720];
	fma.rn.f32 	%f1741, %f1739, %f1740, %f2723;
	ld.global.f32 	%f1742, [%rd718+4];
	ld.global.f32 	%f1743, [%rd720+4];
	fma.rn.f32 	%f1744, %f1742, %f1743, %f1741;
	ld.global.f32 	%f1745, [%rd718+8];
	ld.global.f32 	%f1746, [%rd720+8];
	fma.rn.f32 	%f1747, %f1745, %f1746, %f1744;
	ld.global.f32 	%f1748, [%rd718+12];
	ld.global.f32 	%f1749, [%rd720+12];
	fma.rn.f32 	%f1750, %f1748, %f1749, %f1747;
	ld.global.f32 	%f1751, [%rd718+16];
	ld.global.f32 	%f1752, [%rd720+16];
	fma.rn.f32 	%f1753, %f1751, %f1752, %f1750;
	ld.global.f32 	%f1754, [%rd718+20];
	ld.global.f32 	%f1755, [%rd720+20];
	fma.rn.f32 	%f1756, %f1754, %f1755, %f1753;
	ld.global.f32 	%f1757, [%rd718+24];
	ld.global.f32 	%f1758, [%rd720+24];
	fma.rn.f32 	%f1759, %f1757, %f1758, %f1756;
	ld.global.f32 	%f1760, [%rd718+28];
	ld.global.f32 	%f1761, [%rd720+28];
	fma.rn.f32 	%f1762, %f1760, %f1761, %f1759;
	ld.global.f32 	%f1763, [%rd718+32];
	ld.global.f32 	%f1764, [%rd720+32];
	fma.rn.f32 	%f1765, %f1763, %f1764, %f1762;
	ld.global.f32 	%f1766, [%rd718+36];
	ld.global.f32 	%f1767, [%rd720+36];
	fma.rn.f32 	%f1768, %f1766, %f1767, %f1765;
	ld.global.f32 	%f1769, [%rd718+40];
	ld.global.f32 	%f1770, [%rd720+40];
	fma.rn.f32 	%f1771, %f1769, %f1770, %f1768;
	ld.global.f32 	%f1772, [%rd718+44];
	ld.global.f32 	%f1773, [%rd720+44];
	fma.rn.f32 	%f1774, %f1772, %f1773, %f1771;
	ld.global.f32 	%f1775, [%rd718+48];
	ld.global.f32 	%f1776, [%rd720+48];
	fma.rn.f32 	%f1777, %f1775, %f1776, %f1774;
	ld.global.f32 	%f1778, [%rd718+52];
	ld.global.f32 	%f1779, [%rd720+52];
	fma.rn.f32 	%f1780, %f1778, %f1779, %f1777;
	ld.global.f32 	%f1781, [%rd718+56];
	ld.global.f32 	%f1782, [%rd720+56];
	fma.rn.f32 	%f1783, %f1781, %f1782, %f1780;
	ld.global.f32 	%f1784, [%rd718+60];
	ld.global.f32 	%f1785, [%rd720+60];
	fma.rn.f32 	%f2723, %f1784, %f1785, %f1783;
	add.s32 	%r621, %r621, 16;
	setp.ne.s32 	%p144, %r621, %r623;
	@%p144 bra 	$L__BB0_148;
$L__BB0_149:
	setp.eq.s32 	%p145, %r125, 0;
	@%p145 bra 	$L__BB0_159;
	setp.lt.u32 	%p146, %r125, 8;
	@%p146 bra 	$L__BB0_152;
	add.s32 	%r465, %r623, %r150;
	mul.wide.u32 	%rd721, %r465, 4;
	add.s64 	%rd722, %rd4, %rd721;
	ld.global.f32 	%f1787, [%rd722];
	add.s32 	%r466, %r623, %r4;
	mul.wide.u32 	%rd723, %r466, 4;
	add.s64 	%rd724, %rd3, %rd723;
	ld.global.f32 	%f1788, [%rd724];
	fma.rn.f32 	%f1789, %f1787, %f1788, %f2723;
	cvt.u64.u32 	%rd725, %r150;
	cvt.u64.u32 	%rd726, %r623;
	add.s64 	%rd727, %rd726, %rd725;
	shl.b64 	%rd728, %rd727, 2;
	add.s64 	%rd729, %rd4, %rd728;
	ld.global.f32 	%f1790, [%rd729+4];
	cvt.u64.u32 	%rd730, %r4;
	add.s64 	%rd731, %rd726, %rd730;
	shl.b64 	%rd732, %rd731, 2;
	add.s64 	%rd733, %rd3, %rd732;
	ld.global.f32 	%f1791, [%rd733+4];
	fma.rn.f32 	%f1792, %f1790, %f1791, %f1789;
	ld.global.f32 	%f1793, [%rd729+8];
	ld.global.f32 	%f1794, [%rd733+8];
	fma.rn.f32 	%f1795, %f1793, %f1794, %f1792;
	ld.global.f32 	%f1796, [%rd729+12];
	ld.global.f32 	%f1797, [%rd733+12];
	fma.rn.f32 	%f1798, %f1796, %f1797, %f1795;
	ld.global.f32 	%f1799, [%rd729+16];
	ld.global.f32 	%f1800, [%rd733+16];
	fma.rn.f32 	%f1801, %f1799, %f1800, %f1798;
	ld.global.f32 	%f1802, [%rd729+20];
	ld.global.f32 	%f1803, [%rd733+20];
	fma.rn.f32 	%f1804, %f1802, %f1803, %f1801;
	ld.global.f32 	%f1805, [%rd729+24];
	ld.global.f32 	%f1806, [%rd733+24];
	fma.rn.f32 	%f1807, %f1805, %f1806, %f1804;
	ld.global.f32 	%f1808, [%rd729+28];
	ld.global.f32 	%f1809, [%rd733+28];
	fma.rn.f32 	%f2723, %f1808, %f1809, %f1807;
	add.s32 	%r623, %r623, 8;
$L__BB0_152:
	setp.eq.s32 	%p147, %r126, 0;
	@%p147 bra 	$L__BB0_159;
	and.b32  	%r157, %r307, 3;
	setp.lt.u32 	%p148, %r126, 4;
	@%p148 bra 	$L__BB0_155;
	add.s32 	%r467, %r623, %r150;
	mul.wide.u32 	%rd734, %r467, 4;
	add.s64 	%rd735, %rd4, %rd734;
	ld.global.f32 	%f1811, [%rd735];
	add.s32 	%r468, %r623, %r4;
	mul.wide.u32 	%rd736, %r468, 4;
	add.s64 	%rd737, %rd3, %rd736;
	ld.global.f32 	%f1812, [%rd737];
	fma.rn.f32 	%f1813, %f1811, %f1812, %f2723;
	cvt.u64.u32 	%rd738, %r150;
	cvt.u64.u32 	%rd739, %r623;
	add.s64 	%rd740, %rd739, %rd738;
	shl.b64 	%rd741, %rd740, 2;
	add.s64 	%rd742, %rd4, %rd741;
	ld.global.f32 	%f1814, [%rd742+4];
	cvt.u64.u32 	%rd743, %r4;
	add.s64 	%rd744, %rd739, %rd743;
	shl.b64 	%rd745, %rd744, 2;
	add.s64 	%rd746, %rd3, %rd745;
	ld.global.f32 	%f1815, [%rd746+4];
	fma.rn.f32 	%f1816, %f1814, %f1815, %f1813;
	ld.global.f32 	%f1817, [%rd742+8];
	ld.global.f32 	%f1818, [%rd746+8];
	fma.rn.f32 	%f1819, %f1817, %f1818, %f1816;
	ld.global.f32 	%f1820, [%rd742+12];
	ld.global.f32 	%f1821, [%rd746+12];
	fma.rn.f32 	%f2723, %f1820, %f1821, %f1819;
	add.s32 	%r623, %r623, 4;
$L__BB0_155:
	setp.eq.s32 	%p149, %r157, 0;
	@%p149 bra 	$L__BB0_159;
	add.s32 	%r469, %r623, %r150;
	mul.wide.u32 	%rd747, %r469, 4;
	add.s64 	%rd748, %rd4, %rd747;
	ld.global.f32 	%f1822, [%rd748];
	add.s32 	%r470, %r623, %r4;
	mul.wide.u32 	%rd749, %r470, 4;
	add.s64 	%rd750, %rd3, %rd749;
	ld.global.f32 	%f1823, [%rd750];
	fma.rn.f32 	%f2723, %f1822, %f1823, %f2723;
	setp.eq.s32 	%p150, %r157, 1;
	@%p150 bra 	$L__BB0_159;
	cvt.u64.u32 	%rd751, %r150;
	cvt.u64.u32 	%rd752, %r623;
	add.s64 	%rd753, %rd752, %rd751;
	shl.b64 	%rd754, %rd753, 2;
	add.s64 	%rd32, %rd4, %rd754;
	ld.global.f32 	%f1824, [%rd32+4];
	cvt.u64.u32 	%rd755, %r4;
	add.s64 	%rd756, %rd752, %rd755;
	shl.b64 	%rd757, %rd756, 2;
	add.s64 	%rd33, %rd3, %rd757;
	ld.global.f32 	%f1825, [%rd33+4];
	fma.rn.f32 	%f2723, %f1824, %f1825, %f2723;
	setp.eq.s32 	%p151, %r157, 2;
	@%p151 bra 	$L__BB0_159;
	ld.global.f32 	%f1826, [%rd32+8];
	ld.global.f32 	%f1827, [%rd33+8];
	fma.rn.f32 	%f2723, %f1826, %f1827, %f2723;
$L__BB0_159:
	st.local.f32 	[%rd7+12], %f2723;
	bra.uni 	$L__BB0_332;
$L__BB0_160:
	.pragma "nounroll";
	add.s32 	%r432, %r612, %r127;
	mul.wide.u32 	%rd594, %r432, 4;
	add.s64 	%rd595, %rd4, %rd594;
	ld.global.f32 	%f1463, [%rd595];
	add.s32 	%r433, %r612, %r4;
	mul.wide.u32 	%rd596, %r433, 4;
	add.s64 	%rd597, %rd3, %rd596;
	ld.global.f32 	%f1464, [%rd597];
	fma.rn.f32 	%f1465, %f1463, %f1464, %f2730;
	ld.global.f32 	%f1466, [%rd595+4];
	ld.global.f32 	%f1467, [%rd597+4];
	fma.rn.f32 	%f1468, %f1466, %f1467, %f1465;
	ld.global.f32 	%f1469, [%rd595+8];
	ld.global.f32 	%f1470, [%rd597+8];
	fma.rn.f32 	%f1471, %f1469, %f1470, %f1468;
	ld.global.f32 	%f1472, [%rd595+12];
	ld.global.f32 	%f1473, [%rd597+12];
	fma.rn.f32 	%f1474, %f1472, %f1473, %f1471;
	ld.global.f32 	%f1475, [%rd595+16];
	ld.global.f32 	%f1476, [%rd597+16];
	fma.rn.f32 	%f1477, %f1475, %f1476, %f1474;
	ld.global.f32 	%f1478, [%rd595+20];
	ld.global.f32 	%f1479, [%rd597+20];
	fma.rn.f32 	%f1480, %f1478, %f1479, %f1477;
	ld.global.f32 	%f1481, [%rd595+24];
	ld.global.f32 	%f1482, [%rd597+24];
	fma.rn.f32 	%f1483, %f1481, %f1482, %f1480;
	ld.global.f32 	%f1484, [%rd595+28];
	ld.global.f32 	%f1485, [%rd597+28];
	fma.rn.f32 	%f1486, %f1484, %f1485, %f1483;
	ld.global.f32 	%f1487, [%rd595+32];
	ld.global.f32 	%f1488, [%rd597+32];
	fma.rn.f32 	%f1489, %f1487, %f1488, %f1486;
	ld.global.f32 	%f1490, [%rd595+36];
	ld.global.f32 	%f1491, [%rd597+36];
	fma.rn.f32 	%f1492, %f1490, %f1491, %f1489;
	ld.global.f32 	%f1493, [%rd595+40];
	ld.global.f32 	%f1494, [%rd597+40];
	fma.rn.f32 	%f1495, %f1493, %f1494, %f1492;
	ld.global.f32 	%f1496, [%rd595+44];
	ld.global.f32 	%f1497, [%rd597+44];
	fma.rn.f32 	%f1498, %f1496, %f1497, %f1495;
	ld.global.f32 	%f1499, [%rd595+48];
	ld.global.f32 	%f1500, [%rd597+48];
	fma.rn.f32 	%f1501, %f1499, %f1500, %f1498;
	ld.global.f32 	%f1502, [%rd595+52];
	ld.global.f32 	%f1503, [%rd597+52];
	fma.rn.f32 	%f1504, %f1502, %f1503, %f1501;
	ld.global.f32 	%f1505, [%rd595+56];
	ld.global.f32 	%f1506, [%rd597+56];
	fma.rn.f32 	%f1507, %f1505, %f1506, %f1504;
	ld.global.f32 	%f1508, [%rd595+60];
	ld.global.f32 	%f1509, [%rd597+60];
	fma.rn.f32 	%f2730, %f1508, %f1509, %f1507;
	add.s32 	%r612, %r612, 16;
	setp.eq.s32 	%p117, %r612, %r625;
	@%p117 bra 	$L__BB0_161;
	bra.uni 	$L__BB0_160;
$L__BB0_161:
	setp.eq.s32 	%p118, %r125, 0;
	@%p118 bra 	$L__BB0_171;
	setp.lt.u32 	%p119, %r125, 8;
	@%p119 bra 	$L__BB0_164;
	add.s32 	%r434, %r625, %r127;
	mul.wide.u32 	%rd598, %r434, 4;
	add.s64 	%rd599, %rd4, %rd598;
	ld.global.f32 	%f1511, [%rd599];
	add.s32 	%r435, %r625, %r4;
	mul.wide.u32 	%rd600, %r435, 4;
	add.s64 	%rd601, %rd3, %rd600;
	ld.global.f32 	%f1512, [%rd601];
	fma.rn.f32 	%f1513, %f1511, %f1512, %f2730;
	cvt.u64.u32 	%rd602, %r127;
	cvt.u64.u32 	%rd603, %r625;
	add.s64 	%rd604, %rd603, %rd602;
	shl.b64 	%rd605, %rd604, 2;
	add.s64 	%rd606, %rd4, %rd605;
	ld.global.f32 	%f1514, [%rd606+4];
	cvt.u64.u32 	%rd607, %r4;
	add.s64 	%rd608, %rd603, %rd607;
	shl.b64 	%rd609, %rd608, 2;
	add.s64 	%rd610, %rd3, %rd609;
	ld.global.f32 	%f1515, [%rd610+4];
	fma.rn.f32 	%f1516, %f1514, %f1515, %f1513;
	ld.global.f32 	%f1517, [%rd606+8];
	ld.global.f32 	%f1518, [%rd610+8];
	fma.rn.f32 	%f1519, %f1517, %f1518, %f1516;
	ld.global.f32 	%f1520, [%rd606+12];
	ld.global.f32 	%f1521, [%rd610+12];
	fma.rn.f32 	%f1522, %f1520, %f1521, %f1519;
	ld.global.f32 	%f1523, [%rd606+16];
	ld.global.f32 	%f1524, [%rd610+16];
	fma.rn.f32 	%f1525, %f1523, %f1524, %f1522;
	ld.global.f32 	%f1526, [%rd606+20];
	ld.global.f32 	%f1527, [%rd610+20];
	fma.rn.f32 	%f1528, %f1526, %f1527, %f1525;
	ld.global.f32 	%f1529, [%rd606+24];
	ld.global.f32 	%f1530, [%rd610+24];
	fma.rn.f32 	%f1531, %f1529, %f1530, %f1528;
	ld.global.f32 	%f1532, [%rd606+28];
	ld.global.f32 	%f1533, [%rd610+28];
	fma.rn.f32 	%f2730, %f1532, %f1533, %f1531;
	add.s32 	%r625, %r625, 8;
$L__BB0_164:
	setp.eq.s32 	%p120, %r126, 0;
	@%p120 bra 	$L__BB0_171;
	and.b32  	%r164, %r307, 3;
	setp.lt.u32 	%p121, %r126, 4;
	@%p121 bra 	$L__BB0_167;
	add.s32 	%r436, %r625, %r127;
	mul.wide.u32 	%rd611, %r436, 4;
	add.s64 	%rd612, %rd4, %rd611;
	ld.global.f32 	%f1535, [%rd612];
	add.s32 	%r437, %r625, %r4;
	mul.wide.u32 	%rd613, %r437, 4;
	add.s64 	%rd614, %rd3, %rd613;
	ld.global.f32 	%f1536, [%rd614];
	fma.rn.f32 	%f1537, %f1535, %f1536, %f2730;
	cvt.u64.u32 	%rd615, %r127;
	cvt.u64.u32 	%rd616, %r625;
	add.s64 	%rd617, %rd616, %rd615;
	shl.b64 	%rd618, %rd617, 2;
	add.s64 	%rd619, %rd4, %rd618;
	ld.global.f32 	%f1538, [%rd619+4];
	cvt.u64.u32 	%rd620, %r4;
	add.s64 	%rd621, %rd616, %rd620;
	shl.b64 	%rd622, %rd621, 2;
	add.s64 	%rd623, %rd3, %rd622;
	ld.global.f32 	%f1539, [%rd623+4];
	fma.rn.f32 	%f1540, %f1538, %f1539, %f1537;
	ld.global.f32 	%f1541, [%rd619+8];
	ld.global.f32 	%f1542, [%rd623+8];
	fma.rn.f32 	%f1543, %f1541, %f1542, %f1540;
	ld.global.f32 	%f1544, [%rd619+12];
	ld.global.f32 	%f1545, [%rd623+12];
	fma.rn.f32 	%f2730, %f1544, %f1545, %f1543;
	add.s32 	%r625, %r625, 4;
$L__BB0_167:
	setp.eq.s32 	%p122, %r164, 0;
	@%p122 bra 	$L__BB0_171;
	add.s32 	%r438, %r625, %r127;
	mul.wide.u32 	%rd624, %r438, 4;
	add.s64 	%rd625, %rd4, %rd624;
	ld.global.f32 	%f1546, [%rd625];
	add.s32 	%r439, %r625, %r4;
	mul.wide.u32 	%rd626, %r439, 4;
	add.s64 	%rd627, %rd3, %rd626;
	ld.global.f32 	%f1547, [%rd627];
	fma.rn.f32 	%f2730, %f1546, %f1547, %f2730;
	setp.eq.s32 	%p123, %r164, 1;
	@%p123 bra 	$L__BB0_171;
	cvt.u64.u32 	%rd628, %r127;
	cvt.u64.u32 	%rd629, %r625;
	add.s64 	%rd630, %rd629, %rd628;
	shl.b64 	%rd631, %rd630, 2;
	add.s64 	%rd34, %rd4, %rd631;
	ld.global.f32 	%f1548, [%rd34+4];
	cvt.u64.u32 	%rd632, %r4;
	add.s64 	%rd633, %rd629, %rd632;
	shl.b64 	%rd634, %rd633, 2;
	add.s64 	%rd35, %rd3, %rd634;
	ld.global.f32 	%f1549, [%rd35+4];
	fma.rn.f32 	%f2730, %f1548, %f1549, %f2730;
	setp.eq.s32 	%p124, %r164, 2;
	@%p124 bra 	$L__BB0_171;
	ld.global.f32 	%f1550, [%rd34+8];
	ld.global.f32 	%f1551, [%rd35+8];
	fma.rn.f32 	%f2730, %f1550, %f1551, %f2730;
$L__BB0_171:
	setp.lt.u32 	%p125, %r124, 15;
	st.local.f32 	[%rd7], %f2730;
	add.s32 	%r167, %r307, %r2;
	mul.lo.s32 	%r168, %r167, %r307;
	mov.f32 	%f2707, 0f00000000;
	mov.b32 	%r615, 0;
	@%p125 bra 	$L__BB0_123;
	bra.uni 	$L__BB0_121;
$L__BB0_172:
	and.b32  	%r631, %r307, -16;
	mov.f32 	%f2739, 0f00000000;
	mov.b32 	%r629, 0;
$L__BB0_173:
	.pragma "nounroll";
	add.s32 	%r402, %r629, %r214;
	mul.wide.u32 	%rd465, %r402, 4;
	add.s64 	%rd466, %rd4, %rd465;
	ld.global.f32 	%f1181, [%rd466];
	add.s32 	%r403, %r629, %r4;
	mul.wide.u32 	%rd467, %r403, 4;
	add.s64 	%rd468, %rd3, %rd467;
	ld.global.f32 	%f1182, [%rd468];
	fma.rn.f32 	%f1183, %f1181, %f1182, %f2739;
	ld.global.f32 	%f1184, [%rd466+4];
	ld.global.f32 	%f1185, [%rd468+4];
	fma.rn.f32 	%f1186, %f1184, %f1185, %f1183;
	ld.global.f32 	%f1187, [%rd466+8];
	ld.global.f32 	%f1188, [%rd468+8];
	fma.rn.f32 	%f1189, %f1187, %f1188, %f1186;
	ld.global.f32 	%f1190, [%rd466+12];
	ld.global.f32 	%f1191, [%rd468+12];
	fma.rn.f32 	%f1192, %f1190, %f1191, %f1189;
	ld.global.f32 	%f1193, [%rd466+16];
	ld.global.f32 	%f1194, [%rd468+16];
	fma.rn.f32 	%f1195, %f1193, %f1194, %f1192;
	ld.global.f32 	%f1196, [%rd466+20];
	ld.global.f32 	%f1197, [%rd468+20];
	fma.rn.f32 	%f1198, %f1196, %f1197, %f1195;
	ld.global.f32 	%f1199, [%rd466+24];
	ld.global.f32 	%f1200, [%rd468+24];
	fma.rn.f32 	%f1201, %f1199, %f1200, %f1198;
	ld.global.f32 	%f1202, [%rd466+28];
	ld.global.f32 	%f1203, [%rd468+28];
	fma.rn.f32 	%f1204, %f1202, %f1203, %f1201;
	ld.global.f32 	%f1205, [%rd466+32];
	ld.global.f32 	%f1206, [%rd468+32];
	fma.rn.f32 	%f1207, %f1205, %f1206, %f1204;
	ld.global.f32 	%f1208, [%rd466+36];
	ld.global.f32 	%f1209, [%rd468+36];
	fma.rn.f32 	%f1210, %f1208, %f1209, %f1207;
	ld.global.f32 	%f1211, [%rd466+40];
	ld.global.f32 	%f1212, [%rd468+40];
	fma.rn.f32 	%f1213, %f1211, %f1212, %f1210;
	ld.global.f32 	%f1214, [%rd466+44];
	ld.global.f32 	%f1215, [%rd468+44];
	fma.rn.f32 	%f1216, %f1214, %f1215, %f1213;
	ld.global.f32 	%f1217, [%rd466+48];
	ld.global.f32 	%f1218, [%rd468+48];
	fma.rn.f32 	%f1219, %f1217, %f1218, %f1216;
	ld.global.f32 	%f1220, [%rd466+52];
	ld.global.f32 	%f1221, [%rd468+52];
	fma.rn.f32 	%f1222, %f1220, %f1221, %f1219;
	ld.global.f32 	%f1223, [%rd466+56];
	ld.global.f32 	%f1224, [%rd468+56];
	fma.rn.f32 	%f1225, %f1223, %f1224, %f1222;
	ld.global.f32 	%f1226, [%rd466+60];
	ld.global.f32 	%f1227, [%rd468+60];
	fma.rn.f32 	%f2739, %f1226, %f1227, %f1225;
	add.s32 	%r629, %r629, 16;
	setp.ne.s32 	%p90, %r629, %r631;
	@%p90 bra 	$L__BB0_173;
$L__BB0_174:
	setp.eq.s32 	%p91, %r170, 0;
	@%p91 bra 	$L__BB0_184;
	setp.lt.u32 	%p92, %r170, 8;
	@%p92 bra 	$L__BB0_177;
	add.s32 	%r404, %r631, %r214;
	mul.wide.u32 	%rd469, %r404, 4;
	add.s64 	%rd470, %rd4, %rd469;
	ld.global.f32 	%f1229, [%rd470];
	add.s32 	%r405, %r631, %r4;
	mul.wide.u32 	%rd471, %r405, 4;
	add.s64 	%rd472, %rd3, %rd471;
	ld.global.f32 	%f1230, [%rd472];
	fma.rn.f32 	%f1231, %f1229, %f1230, %f2739;
	cvt.u64.u32 	%rd473, %r214;
	cvt.u64.u32 	%rd474, %r631;
	add.s64 	%rd475, %rd474, %rd473;
	shl.b64 	%rd476, %rd475, 2;
	add.s64 	%rd477, %rd4, %rd476;
	ld.global.f32 	%f1232, [%rd477+4];
	cvt.u64.u32 	%rd478, %r4;
	add.s64 	%rd479, %rd474, %rd478;
	shl.b64 	%rd480, %rd479, 2;
	add.s64 	%rd481, %rd3, %rd480;
	ld.global.f32 	%f1233, [%rd481+4];
	fma.rn.f32 	%f1234, %f1232, %f1233, %f1231;
	ld.global.f32 	%f1235, [%rd477+8];
	ld.global.f32 	%f1236, [%rd481+8];
	fma.rn.f32 	%f1237, %f1235, %f1236, %f1234;
	ld.global.f32 	%f1238, [%rd477+12];
	ld.global.f32 	%f1239, [%rd481+12];
	fma.rn.f32 	%f1240, %f1238, %f1239, %f1237;
	ld.global.f32 	%f1241, [%rd477+16];
	ld.global.f32 	%f1242, [%rd481+16];
	fma.rn.f32 	%f1243, %f1241, %f1242, %f1240;
	ld.global.f32 	%f1244, [%rd477+20];
	ld.global.f32 	%f1245, [%rd481+20];
	fma.rn.f32 	%f1246, %f1244, %f1245, %f1243;
	ld.global.f32 	%f1247, [%rd477+24];
	ld.global.f32 	%f1248, [%rd481+24];
	fma.rn.f32 	%f1249, %f1247, %f1248, %f1246;
	ld.global.f32 	%f1250, [%rd477+28];
	ld.global.f32 	%f1251, [%rd481+28];
	fma.rn.f32 	%f2739, %f1250, %f1251, %f1249;
	add.s32 	%r631, %r631, 8;
$L__BB0_177:
	setp.eq.s32 	%p93, %r171, 0;
	@%p93 bra 	$L__BB0_184;
	and.b32  	%r181, %r307, 3;
	setp.lt.u32 	%p94, %r171, 4;
	@%p94 bra 	$L__BB0_180;
	add.s32 	%r406, %r631, %r214;
	mul.wide.u32 	%rd482, %r406, 4;
	add.s64 	%rd483, %rd4, %rd482;
	ld.global.f32 	%f1253, [%rd483];
	add.s32 	%r407, %r631, %r4;
	mul.wide.u32 	%rd484, %r407, 4;
	add.s64 	%rd485, %rd3, %rd484;
	ld.global.f32 	%f1254, [%rd485];
	fma.rn.f32 	%f1255, %f1253, %f1254, %f2739;
	cvt.u64.u32 	%rd486, %r214;
	cvt.u64.u32 	%rd487, %r631;
	add.s64 	%rd488, %rd487, %rd486;
	shl.b64 	%rd489, %rd488, 2;
	add.s64 	%rd490, %rd4, %rd489;
	ld.global.f32 	%f1256, [%rd490+4];
	cvt.u64.u32 	%rd491, %r4;
	add.s64 	%rd492, %rd487, %rd491;
	shl.b64 	%rd493, %rd492, 2;
	add.s64 	%rd494, %rd3, %rd493;
	ld.global.f32 	%f1257, [%rd494+4];
	fma.rn.f32 	%f1258, %f1256, %f1257, %f1255;
	ld.global.f32 	%f1259, [%rd490+8];
	ld.global.f32 	%f1260, [%rd494+8];
	fma.rn.f32 	%f1261, %f1259, %f1260, %f1258;
	ld.global.f32 	%f1262, [%rd490+12];
	ld.global.f32 	%f1263, [%rd494+12];
	fma.rn.f32 	%f2739, %f1262, %f1263, %f1261;
	add.s32 	%r631, %r631, 4;
$L__BB0_180:
	setp.eq.s32 	%p95, %r181, 0;
	@%p95 bra 	$L__BB0_184;
	add.s32 	%r408, %r631, %r214;
	mul.wide.u32 	%rd495, %r408, 4;
	add.s64 	%rd496, %rd4, %rd495;
	ld.global.f32 	%f1264, [%rd496];
	add.s32 	%r409, %r631, %r4;
	mul.wide.u32 	%rd497, %r409, 4;
	add.s64 	%rd498, %rd3, %rd497;
	ld.global.f32 	%f1265, [%rd498];
	fma.rn.f32 	%f2739, %f1264, %f1265, %f2739;
	setp.eq.s32 	%p96, %r181, 1;
	@%p96 bra 	$L__BB0_184;
	cvt.u64.u32 	%rd499, %r214;
	cvt.u64.u32 	%rd500, %r631;
	add.s64 	%rd501, %rd500, %rd499;
	shl.b64 	%rd502, %rd501, 2;
	add.s64 	%rd36, %rd4, %rd502;
	ld.global.f32 	%f1266, [%rd36+4];
	cvt.u64.u32 	%rd503, %r4;
	add.s64 	%rd504, %rd500, %rd503;
	shl.b64 	%rd505, %rd504, 2;
	add.s64 	%rd37, %rd3, %rd505;
	ld.global.f32 	%f1267, [%rd37+4];
	fma.rn.f32 	%f2739, %f1266, %f1267, %f2739;
	setp.eq.s32 	%p97, %r181, 2;
	@%p97 bra 	$L__BB0_184;
	ld.global.f32 	%f1268, [%rd36+8];
	ld.global.f32 	%f1269, [%rd37+8];
	fma.rn.f32 	%f2739, %f1268, %f1269, %f2739;
$L__BB0_184:
	setp.lt.u32 	%p98, %r169, 15;
	mul.wide.u32 	%rd506, %r213, 4;
	add.s64 	%rd507, %rd5, %rd506;
	ld.global.f32 	%f1272, [%rd507];
	add.f32 	%f1273, %f2739, %f1272;
	st.local.f32 	[%rd7+4], %f1273;
	add.s32 	%r184, %r213, %r307;
	mul.lo.s32 	%r185, %r184, %r307;
	mov.f32 	%f2747, 0f00000000;
	mov.b32 	%r635, 0;
	@%p98 bra 	$L__BB0_187;
	and.b32  	%r635, %r307, -16;
	mov.f32 	%f2747, 0f00000000;
	mov.b32 	%r633, 0;
$L__BB0_186:
	.pragma "nounroll";
	add.s32 	%r412, %r633, %r185;
	mul.wide.u32 	%rd508, %r412, 4;
	add.s64 	%rd509, %rd4, %rd508;
	ld.global.f32 	%f1275, [%rd509];
	add.s32 	%r413, %r633, %r4;
	mul.wide.u32 	%rd510, %r413, 4;
	add.s64 	%rd511, %rd3, %rd510;
	ld.global.f32 	%f1276, [%rd511];
	fma.rn.f32 	%f1277, %f1275, %f1276, %f2747;
	ld.global.f32 	%f1278, [%rd509+4];
	ld.global.f32 	%f1279, [%rd511+4];
	fma.rn.f32 	%f1280, %f1278, %f1279, %f1277;
	ld.global.f32 	%f1281, [%rd509+8];
	ld.global.f32 	%f1282, [%rd511+8];
	fma.rn.f32 	%f1283, %f1281, %f1282, %f1280;
	ld.global.f32 	%f1284, [%rd509+12];
	ld.global.f32 	%f1285, [%rd511+12];
	fma.rn.f32 	%f1286, %f1284, %f1285, %f1283;
	ld.global.f32 	%f1287, [%rd509+16];
	ld.global.f32 	%f1288, [%rd511+16];
	fma.rn.f32 	%f1289, %f1287, %f1288, %f1286;
	ld.global.f32 	%f1290, [%rd509+20];
	ld.global.f32 	%f1291, [%rd511+20];
	fma.rn.f32 	%f1292, %f1290, %f1291, %f1289;
	ld.global.f32 	%f1293, [%rd509+24];
	ld.global.f32 	%f1294, [%rd511+24];
	fma.rn.f32 	%f1295, %f1293, %f1294, %f1292;
	ld.global.f32 	%f1296, [%rd509+28];
	ld.global.f32 	%f1297, [%rd511+28];
	fma.rn.f32 	%f1298, %f1296, %f1297, %f1295;
	ld.global.f32 	%f1299, [%rd509+32];
	ld.global.f32 	%f1300, [%rd511+32];
	fma.rn.f32 	%f1301, %f1299, %f1300, %f1298;
	ld.global.f32 	%f1302, [%rd509+36];
	ld.global.f32 	%f1303, [%rd511+36];
	fma.rn.f32 	%f1304, %f1302, %f1303, %f1301;
	ld.global.f32 	%f1305, [%rd509+40];
	ld.global.f32 	%f1306, [%rd511+40];
	fma.rn.f32 	%f1307, %f1305, %f1306, %f1304;
	ld.global.f32 	%f1308, [%rd509+44];
	ld.global.f32 	%f1309, [%rd511+44];
	fma.rn.f32 	%f1310, %f1308, %f1309, %f1307;
	ld.global.f32 	%f1311, [%rd509+48];
	ld.global.f32 	%f1312, [%rd511+48];
	fma.rn.f32 	%f1313, %f1311, %f1312, %f1310;
	ld.global.f32 	%f1314, [%rd509+52];
	ld.global.f32 	%f1315, [%rd511+52];
	fma.rn.f32 	%f1316, %f1314, %f1315, %f1313;
	ld.global.f32 	%f1317, [%rd509+56];
	ld.global.f32 	%f1318, [%rd511+56];
	fma.rn.f32 	%f1319, %f1317, %f1318, %f1316;
	ld.global.f32 	%f1320, [%rd509+60];
	ld.global.f32 	%f1321, [%rd511+60];
	fma.rn.f32 	%f2747, %f1320, %f1321, %f1319;
	add.s32 	%r633, %r633, 16;
	setp.ne.s32 	%p99, %r633, %r635;
	@%p99 bra 	$L__BB0_186;
$L__BB0_187:
	setp.eq.s32 	%p100, %r170, 0;
	@%p100 bra 	$L__BB0_197;
	setp.lt.u32 	%p101, %r170, 8;
	@%p101 bra 	$L__BB0_190;
	add.s32 	%r414, %r635, %r185;
	mul.wide.u32 	%rd512, %r414, 4;
	add.s64 	%rd513, %rd4, %rd512;
	ld.global.f32 	%f1323, [%rd513];
	add.s32 	%r415, %r635, %r4;
	mul.wide.u32 	%rd514, %r415, 4;
	add.s64 	%rd515, %rd3, %rd514;
	ld.global.f32 	%f1324, [%rd515];
	fma.rn.f32 	%f1325, %f1323, %f1324, %f2747;
	cvt.u64.u32 	%rd516, %r185;
	cvt.u64.u32 	%rd517, %r635;
	add.s64 	%rd518, %rd517, %rd516;
	shl.b64 	%rd519, %rd518, 2;
	add.s64 	%rd520, %rd4, %rd519;
	ld.global.f32 	%f1326, [%rd520+4];
	cvt.u64.u32 	%rd521, %r4;
	add.s64 	%rd522, %rd517, %rd521;
	shl.b64 	%rd523, %rd522, 2;
	add.s64 	%rd524, %rd3, %rd523;
	ld.global.f32 	%f1327, [%rd524+4];
	fma.rn.f32 	%f1328, %f1326, %f1327, %f1325;
	ld.global.f32 	%f1329, [%rd520+8];
	ld.global.f32 	%f1330, [%rd524+8];
	fma.rn.f32 	%f1331, %f1329, %f1330, %f1328;
	ld.global.f32 	%f1332, [%rd520+12];
	ld.global.f32 	%f1333, [%rd524+12];
	fma.rn.f32 	%f1334, %f1332, %f1333, %f1331;
	ld.global.f32 	%f1335, [%rd520+16];
	ld.global.f32 	%f1336, [%rd524+16];
	fma.rn.f32 	%f1337, %f1335, %f1336, %f1334;
	ld.global.f32 	%f1338, [%rd520+20];
	ld.global.f32 	%f1339, [%rd524+20];
	fma.rn.f32 	%f1340, %f1338, %f1339, %f1337;
	ld.global.f32 	%f1341, [%rd520+24];
	ld.global.f32 	%f1342, [%rd524+24];
	fma.rn.f32 	%f1343, %f1341, %f1342, %f1340;
	ld.global.f32 	%f1344, [%rd520+28];
	ld.global.f32 	%f1345, [%rd524+28];
	fma.rn.f32 	%f2747, %f1344, %f1345, %f1343;
	add.s32 	%r635, %r635, 8;
$L__BB0_190:
	setp.eq.s32 	%p102, %r171, 0;
	@%p102 bra 	$L__BB0_197;
	and.b32  	%r192, %r307, 3;
	setp.lt.u32 	%p103, %r171, 4;
	@%p103 bra 	$L__BB0_193;
	add.s32 	%r416, %r635, %r185;
	mul.wide.u32 	%rd525, %r416, 4;
	add.s64 	%rd526, %rd4, %rd525;
	ld.global.f32 	%f1347, [%rd526];
	add.s32 	%r417, %r635, %r4;
	mul.wide.u32 	%rd527, %r417, 4;
	add.s64 	%rd528, %rd3, %rd527;
	ld.global.f32 	%f1348, [%rd528];
	fma.rn.f32 	%f1349, %f1347, %f1348, %f2747;
	cvt.u64.u32 	%rd529, %r185;
	cvt.u64.u32 	%rd530, %r635;
	add.s64 	%rd531, %rd530, %rd529;
	shl.b64 	%rd532, %rd531, 2;
	add.s64 	%rd533, %rd4, %rd532;
	ld.global.f32 	%f1350, [%rd533+4];
	cvt.u64.u32 	%rd534, %r4;
	add.s64 	%rd535, %rd530, %rd534;
	shl.b64 	%rd536, %rd535, 2;
	add.s64 	%rd537, %rd3, %rd536;
	ld.global.f32 	%f1351, [%rd537+4];
	fma.rn.f32 	%f1352, %f1350, %f1351, %f1349;
	ld.global.f32 	%f1353, [%rd533+8];
	ld.global.f32 	%f1354, [%rd537+8];
	fma.rn.f32 	%f1355, %f1353, %f1354, %f1352;
	ld.global.f32 	%f1356, [%rd533+12];
	ld.global.f32 	%f1357, [%rd537+12];
	fma.rn.f32 	%f2747, %f1356, %f1357, %f1355;
	add.s32 	%r635, %r635, 4;
$L__BB0_193:
	setp.eq.s32 	%p104, %r192, 0;
	@%p104 bra 	$L__BB0_197;
	add.s32 	%r418, %r635, %r185;
	mul.wide.u32 	%rd538, %r418, 4;
	add.s64 	%rd539, %rd4, %rd538;
	ld.global.f32 	%f1358, [%rd539];
	add.s32 	%r419, %r635, %r4;
	mul.wide.u32 	%rd540, %r419, 4;
	add.s64 	%rd541, %rd3, %rd540;
	ld.global.f32 	%f1359, [%rd541];
	fma.rn.f32 	%f2747, %f1358, %f1359, %f2747;
	setp.eq.s32 	%p105, %r192, 1;
	@%p105 bra 	$L__BB0_197;
	cvt.u64.u32 	%rd542, %r185;
	cvt.u64.u32 	%rd543, %r635;
	add.s64 	%rd544, %rd543, %rd542;
	shl.b64 	%rd545, %rd544, 2;
	add.s64 	%rd38, %rd4, %rd545;
	ld.global.f32 	%f1360, [%rd38+4];
	cvt.u64.u32 	%rd546, %r4;
	add.s64 	%rd547, %rd543, %rd546;
	shl.b64 	%rd548, %rd547, 2;
	add.s64 	%rd39, %rd3, %rd548;
	ld.global.f32 	%f1361, [%rd39+4];
	fma.rn.f32 	%f2747, %f1360, %f1361, %f2747;
	setp.eq.s32 	%p106, %r192, 2;
	@%p106 bra 	$L__BB0_197;
	ld.global.f32 	%f1362, [%rd38+8];
	ld.global.f32 	%f1363, [%rd39+8];
	fma.rn.f32 	%f2747, %f1362, %f1363, %f2747;
$L__BB0_197:
	setp.lt.u32 	%p107, %r169, 15;
	mul.wide.u32 	%rd549, %r184, 4;
	add.s64 	%rd550, %rd5, %rd549;
	ld.global.f32 	%f1366, [%rd550];
	add.f32 	%f1367, %f2747, %f1366;
	st.local.f32 	[%rd7+8], %f1367;
	add.s32 	%r195, %r184, %r307;
	mul.lo.s32 	%r196, %r195, %r307;
	mov.f32 	%f2755, 0f00000000;
	mov.b32 	%r639, 0;
	@%p107 bra 	$L__BB0_200;
	and.b32  	%r639, %r307, -16;
	mov.f32 	%f2755, 0f00000000;
	mov.b32 	%r637, 0;
$L__BB0_199:
	.pragma "nounroll";
	add.s32 	%r422, %r637, %r196;
	mul.wide.u32 	%rd551, %r422, 4;
	add.s64 	%rd552, %rd4, %rd551;
	ld.global.f32 	%f1369, [%rd552];
	add.s32 	%r423, %r637, %r4;
	mul.wide.u32 	%rd553, %r423, 4;
	add.s64 	%rd554, %rd3, %rd553;
	ld.global.f32 	%f1370, [%rd554];
	fma.rn.f32 	%f1371, %f1369, %f1370, %f2755;
	ld.global.f32 	%f1372, [%rd552+4];
	ld.global.f32 	%f1373, [%rd554+4];
	fma.rn.f32 	%f1374, %f1372, %f1373, %f1371;
	ld.global.f32 	%f1375, [%rd552+8];
	ld.global.f32 	%f1376, [%rd554+8];
	fma.rn.f32 	%f1377, %f1375, %f1376, %f1374;
	ld.global.f32 	%f1378, [%rd552+12];
	ld.global.f32 	%f1379, [%rd554+12];
	fma.rn.f32 	%f1380, %f1378, %f1379, %f1377;
	ld.global.f32 	%f1381, [%rd552+16];
	ld.global.f32 	%f1382, [%rd554+16];
	fma.rn.f32 	%f1383, %f1381, %f1382, %f1380;
	ld.global.f32 	%f1384, [%rd552+20];
	ld.global.f32 	%f1385, [%rd554+20];
	fma.rn.f32 	%f1386, %f1384, %f1385, %f1383;
	ld.global.f32 	%f1387, [%rd552+24];
	ld.global.f32 	%f1388, [%rd554+24];
	fma.rn.f32 	%f1389, %f1387, %f1388, %f1386;
	ld.global.f32 	%f1390, [%rd552+28];
	ld.global.f32 	%f1391, [%rd554+28];
	fma.rn.f32 	%f1392, %f1390, %f1391, %f1389;
	ld.global.f32 	%f1393, [%rd552+32];
	ld.global.f32 	%f1394, [%rd554+32];
	fma.rn.f32 	%f1395, %f1393, %f1394, %f1392;
	ld.global.f32 	%f1396, [%rd552+36];
	ld.global.f32 	%f1397, [%rd554+36];
	fma.rn.f32 	%f1398, %f1396, %f1397, %f1395;
	ld.global.f32 	%f1399, [%rd552+40];
	ld.global.f32 	%f1400, [%rd554+40];
	fma.rn.f32 	%f1401, %f1399, %f1400, %f1398;
	ld.global.f32 	%f1402, [%rd552+44];
	ld.global.f32 	%f1403, [%rd554+44];
	fma.rn.f32 	%f1404, %f1402, %f1403, %f1401;
	ld.global.f32 	%f1405, [%rd552+48];
	ld.global.f32 	%f1406, [%rd554+48];
	fma.rn.f32 	%f1407, %f1405, %f1406, %f1404;
	ld.global.f32 	%f1408, [%rd552+52];
	ld.global.f32 	%f1409, [%rd554+52];
	fma.rn.f32 	%f1410, %f1408, %f1409, %f1407;
	ld.global.f32 	%f1411, [%rd552+56];
	ld.global.f32 	%f1412, [%rd554+56];
	fma.rn.f32 	%f1413, %f1411, %f1412, %f1410;
	ld.global.f32 	%f1414, [%rd552+60];
	ld.global.f32 	%f1415, [%rd554+60];
	fma.rn.f32 	%f2755, %f1414, %f1415, %f1413;
	add.s32 	%r637, %r637, 16;
	setp.ne.s32 	%p108, %r637, %r639;
	@%p108 bra 	$L__BB0_199;
$L__BB0_200:
	setp.eq.s32 	%p109, %r170, 0;
	@%p109 bra 	$L__BB0_210;
	setp.lt.u32 	%p110, %r170, 8;
	@%p110 bra 	$L__BB0_203;
	add.s32 	%r424, %r639, %r196;
	mul.wide.u32 	%rd555, %r424, 4;
	add.s64 	%rd556, %rd4, %rd555;
	ld.global.f32 	%f1417, [%rd556];
	add.s32 	%r425, %r639, %r4;
	mul.wide.u32 	%rd557, %r425, 4;
	add.s64 	%rd558, %rd3, %rd557;
	ld.global.f32 	%f1418, [%rd558];
	fma.rn.f32 	%f1419, %f1417, %f1418, %f2755;
	cvt.u64.u32 	%rd559, %r196;
	cvt.u64.u32 	%rd560, %r639;
	add.s64 	%rd561, %rd560, %rd559;
	shl.b64 	%rd562, %rd561, 2;
	add.s64 	%rd563, %rd4, %rd562;
	ld.global.f32 	%f1420, [%rd563+4];
	cvt.u64.u32 	%rd564, %r4;
	add.s64 	%rd565, %rd560, %rd564;
	shl.b64 	%rd566, %rd565, 2;
	add.s64 	%rd567, %rd3, %rd566;
	ld.global.f32 	%f1421, [%rd567+4];
	fma.rn.f32 	%f1422, %f1420, %f1421, %f1419;
	ld.global.f32 	%f1423, [%rd563+8];
	ld.global.f32 	%f1424, [%rd567+8];
	fma.rn.f32 	%f1425, %f1423, %f1424, %f1422;
	ld.global.f32 	%f1426, [%rd563+12];
	ld.global.f32 	%f1427, [%rd567+12];
	fma.rn.f32 	%f1428, %f1426, %f1427, %f1425;
	ld.global.f32 	%f1429, [%rd563+16];
	ld.global.f32 	%f1430, [%rd567+16];
	fma.rn.f32 	%f1431, %f1429, %f1430, %f1428;
	ld.global.f32 	%f1432, [%rd563+20];
	ld.global.f32 	%f1433, [%rd567+20];
	fma.rn.f32 	%f1434, %f1432, %f1433, %f1431;
	ld.global.f32 	%f1435, [%rd563+24];
	ld.global.f32 	%f1436, [%rd567+24];
	fma.rn.f32 	%f1437, %f1435, %f1436, %f1434;
	ld.global.f32 	%f1438, [%rd563+28];
	ld.global.f32 	%f1439, [%rd567+28];
	fma.rn.f32 	%f2755, %f1438, %f1439, %f1437;
	add.s32 	%r639, %r639, 8;
$L__BB0_203:
	setp.eq.s32 	%p111, %r171, 0;
	@%p111 bra 	$L__BB0_210;
	and.b32  	%r203, %r307, 3;
	setp.lt.u32 	%p112, %r171, 4;
	@%p112 bra 	$L__BB0_206;
	add.s32 	%r426, %r639, %r196;
	mul.wide.u32 	%rd568, %r426, 4;
	add.s64 	%rd569, %rd4, %rd568;
	ld.global.f32 	%f1441, [%rd569];
	add.s32 	%r427, %r639, %r4;
	mul.wide.u32 	%rd570, %r427, 4;
	add.s64 	%rd571, %rd3, %rd570;
	ld.global.f32 	%f1442, [%rd571];
	fma.rn.f32 	%f1443, %f1441, %f1442, %f2755;
	cvt.u64.u32 	%rd572, %r196;
	cvt.u64.u32 	%rd573, %r639;
	add.s64 	%rd574, %rd573, %rd572;
	shl.b64 	%rd575, %rd574, 2;
	add.s64 	%rd576, %rd4, %rd575;
	ld.global.f32 	%f1444, [%rd576+4];
	cvt.u64.u32 	%rd577, %r4;
	add.s64 	%rd578, %rd573, %rd577;
	shl.b64 	%rd579, %rd578, 2;
	add.s64 	%rd580, %rd3, %rd579;
	ld.global.f32 	%f1445, [%rd580+4];
	fma.rn.f32 	%f1446, %f1444, %f1445, %f1443;
	ld.global.f32 	%f1447, [%rd576+8];
	ld.global.f32 	%f1448, [%rd580+8];
	fma.rn.f32 	%f1449, %f1447, %f1448, %f1446;
	ld.global.f32 	%f1450, [%rd576+12];
	ld.global.f32 	%f1451, [%rd580+12];
	fma.rn.f32 	%f2755, %f1450, %f1451, %f1449;
	add.s32 	%r639, %r639, 4;
$L__BB0_206:
	setp.eq.s32 	%p113, %r203, 0;
	@%p113 bra 	$L__BB0_210;
	add.s32 	%r428, %r639, %r196;
	mul.wide.u32 	%rd581, %r428, 4;
	add.s64 	%rd582, %rd4, %rd581;
	ld.global.f32 	%f1452, [%rd582];
	add.s32 	%r429, %r639, %r4;
	mul.wide.u32 	%rd583, %r429, 4;
	add.s64 	%rd584, %rd3, %rd583;
	ld.global.f32 	%f1453, [%rd584];
	fma.rn.f32 	%f2755, %f1452, %f1453, %f2755;
	setp.eq.s32 	%p114, %r203, 1;
	@%p114 bra 	$L__BB0_210;
	cvt.u64.u32 	%rd585, %r196;
	cvt.u64.u32 	%rd586, %r639;
	add.s64 	%rd587, %rd586, %rd585;
	shl.b64 	%rd588, %rd587, 2;
	add.s64 	%rd40, %rd4, %rd588;
	ld.global.f32 	%f1454, [%rd40+4];
	cvt.u64.u32 	%rd589, %r4;
	add.s64 	%rd590, %rd586, %rd589;
	shl.b64 	%rd591, %rd590, 2;
	add.s64 	%rd41, %rd3, %rd591;
	ld.global.f32 	%f1455, [%rd41+4];
	fma.rn.f32 	%f2755, %f1454, %f1455, %f2755;
	setp.eq.s32 	%p115, %r203, 2;
	@%p115 bra 	$L__BB0_210;
	ld.global.f32 	%f1456, [%rd40+8];
	ld.global.f32 	%f1457, [%rd41+8];
	fma.rn.f32 	%f2755, %f1456, %f1457, %f2755;
$L__BB0_210:
	mul.wide.u32 	%rd592, %r195, 4;
	add.s64 	%rd593, %rd5, %rd592;
	ld.global.f32 	%f1458, [%rd593];
	add.f32 	%f1459, %f2755, %f1458;
	st.local.f32 	[%rd7+12], %f1459;
	bra.uni 	$L__BB0_332;
$L__BB0_211:
	add.s32 	%r169, %r307, -1;
	and.b32  	%r170, %r307, 15;
	and.b32  	%r171, %r307, 7;
	mul.lo.s32 	%r172, %r2, %r307;
	setp.lt.u32 	%p80, %r169, 15;
	mov.f32 	%f2762, 0f00000000;
	mov.b32 	%r641, 0;
	@%p80 bra 	$L__BB0_214;
	and.b32  	%r641, %r307, -16;
	mov.f32 	%f2762, 0f00000000;
	mov.b32 	%r628, 0;
$L__BB0_213:
	.pragma "nounroll";
	add.s32 	%r392, %r628, %r172;
	mul.wide.u32 	%rd422, %r392, 4;
	add.s64 	%rd423, %rd4, %rd422;
	ld.global.f32 	%f1087, [%rd423];
	add.s32 	%r393, %r628, %r4;
	mul.wide.u32 	%rd424, %r393, 4;
	add.s64 	%rd425, %rd3, %rd424;
	ld.global.f32 	%f1088, [%rd425];
	fma.rn.f32 	%f1089, %f1087, %f1088, %f2762;
	ld.global.f32 	%f1090, [%rd423+4];
	ld.global.f32 	%f1091, [%rd425+4];
	fma.rn.f32 	%f1092, %f1090, %f1091, %f1089;
	ld.global.f32 	%f1093, [%rd423+8];
	ld.global.f32 	%f1094, [%rd425+8];
	fma.rn.f32 	%f1095, %f1093, %f1094, %f1092;
	ld.global.f32 	%f1096, [%rd423+12];
	ld.global.f32 	%f1097, [%rd425+12];
	fma.rn.f32 	%f1098, %f1096, %f1097, %f1095;
	ld.global.f32 	%f1099, [%rd423+16];
	ld.global.f32 	%f1100, [%rd425+16];
	fma.rn.f32 	%f1101, %f1099, %f1100, %f1098;
	ld.global.f32 	%f1102, [%rd423+20];
	ld.global.f32 	%f1103, [%rd425+20];
	fma.rn.f32 	%f1104, %f1102, %f1103, %f1101;
	ld.global.f32 	%f1105, [%rd423+24];
	ld.global.f32 	%f1106, [%rd425+24];
	fma.rn.f32 	%f1107, %f1105, %f1106, %f1104;
	ld.global.f32 	%f1108, [%rd423+28];
	ld.global.f32 	%f1109, [%rd425+28];
	fma.rn.f32 	%f1110, %f1108, %f1109, %f1107;
	ld.global.f32 	%f1111, [%rd423+32];
	ld.global.f32 	%f1112, [%rd425+32];
	fma.rn.f32 	%f1113, %f1111, %f1112, %f1110;
	ld.global.f32 	%f1114, [%rd423+36];
	ld.global.f32 	%f1115, [%rd425+36];
	fma.rn.f32 	%f1116, %f1114, %f1115, %f1113;
	ld.global.f32 	%f1117, [%rd423+40];
	ld.global.f32 	%f1118, [%rd425+40];
	fma.rn.f32 	%f1119, %f1117, %f1118, %f1116;
	ld.global.f32 	%f1120, [%rd423+44];
	ld.global.f32 	%f1121, [%rd425+44];
	fma.rn.f32 	%f1122, %f1120, %f1121, %f1119;
	ld.global.f32 	%f1123, [%rd423+48];
	ld.global.f32 	%f1124, [%rd425+48];
	fma.rn.f32 	%f1125, %f1123, %f1124, %f1122;
	ld.global.f32 	%f1126, [%rd423+52];
	ld.global.f32 	%f1127, [%rd425+52];
	fma.rn.f32 	%f1128, %f1126, %f1127, %f1125;
	ld.global.f32 	%f1129, [%rd423+56];
	ld.global.f32 	%f1130, [%rd425+56];
	fma.rn.f32 	%f1131, %f1129, %f1130, %f1128;
	ld.global.f32 	%f1132, [%rd423+60];
	ld.global.f32 	%f1133, [%rd425+60];
	fma.rn.f32 	%f2762, %f1132, %f1133, %f1131;
	add.s32 	%r628, %r628, 16;
	setp.eq.s32 	%p81, %r628, %r641;
	@%p81 bra 	$L__BB0_214;
	bra.uni 	$L__BB0_213;
$L__BB0_214:
	setp.eq.s32 	%p82, %r170, 0;
	@%p82 bra 	$L__BB0_224;
	setp.lt.u32 	%p83, %r170, 8;
	@%p83 bra 	$L__BB0_217;
	add.s32 	%r394, %r641, %r172;
	mul.wide.u32 	%rd426, %r394, 4;
	add.s64 	%rd427, %rd4, %rd426;
	ld.global.f32 	%f1135, [%rd427];
	add.s32 	%r395, %r641, %r4;
	mul.wide.u32 	%rd428, %r395, 4;
	add.s64 	%rd429, %rd3, %rd428;
	ld.global.f32 	%f1136, [%rd429];
	fma.rn.f32 	%f1137, %f1135, %f1136, %f2762;
	cvt.u64.u32 	%rd430, %r172;
	cvt.u64.u32 	%rd431, %r641;
	add.s64 	%rd432, %rd431, %rd430;
	shl.b64 	%rd433, %rd432, 2;
	add.s64 	%rd434, %rd4, %rd433;
	ld.global.f32 	%f1138, [%rd434+4];
	cvt.u64.u32 	%rd435, %r4;
	add.s64 	%rd436, %rd431, %rd435;
	shl.b64 	%rd437, %rd436, 2;
	add.s64 	%rd438, %rd3, %rd437;
	ld.global.f32 	%f1139, [%rd438+4];
	fma.rn.f32 	%f1140, %f1138, %f1139, %f1137;
	ld.global.f32 	%f1141, [%rd434+8];
	ld.global.f32 	%f1142, [%rd438+8];
	fma.rn.f32 	%f1143, %f1141, %f1142, %f1140;
	ld.global.f32 	%f1144, [%rd434+12];
	ld.global.f32 	%f1145, [%rd438+12];
	fma.rn.f32 	%f1146, %f1144, %f1145, %f1143;
	ld.global.f32 	%f1147, [%rd434+16];
	ld.global.f32 	%f1148, [%rd438+16];
	fma.rn.f32 	%f1149, %f1147, %f1148, %f1146;
	ld.global.f32 	%f1150, [%rd434+20];
	ld.global.f32 	%f1151, [%rd438+20];
	fma.rn.f32 	%f1152, %f1150, %f1151, %f1149;
	ld.global.f32 	%f1153, [%rd434+24];
	ld.global.f32 	%f1154, [%rd438+24];
	fma.rn.f32 	%f1155, %f1153, %f1154, %f1152;
	ld.global.f32 	%f1156, [%rd434+28];
	ld.global.f32 	%f1157, [%rd438+28];
	fma.rn.f32 	%f2762, %f1156, %f1157, %f1155;
	add.s32 	%r641, %r641, 8;
$L__BB0_217:
	setp.eq.s32 	%p84, %r171, 0;
	@%p84 bra 	$L__BB0_224;
	and.b32  	%r210, %r307, 3;
	setp.lt.u32 	%p85, %r171, 4;
	@%p85 bra 	$L__BB0_220;
	add.s32 	%r396, %r641, %r172;
	mul.wide.u32 	%rd439, %r396, 4;
	add.s64 	%rd440, %rd4, %rd439;
	ld.global.f32 	%f1159, [%rd440];
	add.s32 	%r397, %r641, %r4;
	mul.wide.u32 	%rd441, %r397, 4;
	add.s64 	%rd442, %rd3, %rd441;
	ld.global.f32 	%f1160, [%rd442];
	fma.rn.f32 	%f1161, %f1159, %f1160, %f2762;
	cvt.u64.u32 	%rd443, %r172;
	cvt.u64.u32 	%rd444, %r641;
	add.s64 	%rd445, %rd444, %rd443;
	shl.b64 	%rd446, %rd445, 2;
	add.s64 	%rd447, %rd4, %rd446;
	ld.global.f32 	%f1162, [%rd447+4];
	cvt.u64.u32 	%rd448, %r4;
	add.s64 	%rd449, %rd444, %rd448;
	shl.b64 	%rd450, %rd449, 2;
	add.s64 	%rd451, %rd3, %rd450;
	ld.global.f32 	%f1163, [%rd451+4];
	fma.rn.f32 	%f1164, %f1162, %f1163, %f1161;
	ld.global.f32 	%f1165, [%rd447+8];
	ld.global.f32 	%f1166, [%rd451+8];
	fma.rn.f32 	%f1167, %f1165, %f1166, %f1164;
	ld.global.f32 	%f1168, [%rd447+12];
	ld.global.f32 	%f1169, [%rd451+12];
	fma.rn.f32 	%f2762, %f1168, %f1169, %f1167;
	add.s32 	%r641, %r641, 4;
$L__BB0_220:
	setp.eq.s32 	%p86, %r210, 0;
	@%p86 bra 	$L__BB0_224;
	add.s32 	%r398, %r641, %r172;
	mul.wide.u32 	%rd452, %r398, 4;
	add.s64 	%rd453, %rd4, %rd452;
	ld.global.f32 	%f1170, [%rd453];
	add.s32 	%r399, %r641, %r4;
	mul.wide.u32 	%rd454, %r399, 4;
	add.s64 	%rd455, %rd3, %rd454;
	ld.global.f32 	%f1171, [%rd455];
	fma.rn.f32 	%f2762, %f1170, %f1171, %f2762;
	setp.eq.s32 	%p87, %r210, 1;
	@%p87 bra 	$L__BB0_224;
	cvt.u64.u32 	%rd456, %r172;
	cvt.u64.u32 	%rd457, %r641;
	add.s64 	%rd458, %rd457, %rd456;
	shl.b64 	%rd459, %rd458, 2;
	add.s64 	%rd42, %rd4, %rd459;
	ld.global.f32 	%f1172, [%rd42+4];
	cvt.u64.u32 	%rd460, %r4;
	add.s64 	%rd461, %rd457, %rd460;
	shl.b64 	%rd462, %rd461, 2;
	add.s64 	%rd43, %rd3, %rd462;
	ld.global.f32 	%f1173, [%rd43+4];
	fma.rn.f32 	%f2762, %f1172, %f1173, %f2762;
	setp.eq.s32 	%p88, %r210, 2;
	@%p88 bra 	$L__BB0_224;
	ld.global.f32 	%f1174, [%rd42+8];
	ld.global.f32 	%f1175, [%rd43+8];
	fma.rn.f32 	%f2762, %f1174, %f1175, %f2762;
$L__BB0_224:
	setp.lt.u32 	%p89, %r169, 15;
	mul.wide.u32 	%rd463, %r2, 4;
	add.s64 	%rd464, %rd5, %rd463;
	ld.global.f32 	%f1178, [%rd464];
	add.f32 	%f1179, %f2762, %f1178;
	st.local.f32 	[%rd7], %f1179;
	add.s32 	%r213, %r307, %r2;
	mul.lo.s32 	%r214, %r213, %r307;
	mov.f32 	%f2739, 0f00000000;
	mov.b32 	%r631, 0;
	@%p89 bra 	$L__BB0_174;
	bra.uni 	$L__BB0_172;
$L__BB0_225:
	setp.ne.s64 	%p6, %rd62, 0;
	@%p6 bra 	$L__BB0_279;
	add.s32 	%r215, %r307, -1;
	and.b32  	%r216, %r307, 15;
	and.b32  	%r217, %r307, 7;
	mul.wide.u32 	%rd250, %r2, 4;
	add.s64 	%rd251, %rd6, %rd250;
	ld.global.f32 	%f721, [%rd251];
	add.f32 	%f2794, %f721, 0f00000000;
	mul.lo.s32 	%r218, %r2, %r307;
	setp.lt.u32 	%p43, %r215, 15;
	mov.b32 	%r657, 0;
	@%p43 bra 	$L__BB0_268;
	and.b32  	%r657, %r307, -16;
	mov.b32 	%r644, 0;
	bra.uni 	$L__BB0_267;
$L__BB0_228:
	and.b32  	%r647, %r307, -16;
	mov.b32 	%r645, 0;
$L__BB0_229:
	.pragma "nounroll";
	add.s32 	%r361, %r645, %r259;
	mul.wide.u32 	%rd295, %r361, 4;
	add.s64 	%rd296, %rd4, %rd295;
	ld.global.f32 	%f813, [%rd296];
	add.s32 	%r362, %r645, %r4;
	mul.wide.u32 	%rd297, %r362, 4;
	add.s64 	%rd298, %rd3, %rd297;
	ld.global.f32 	%f814, [%rd298];
	fma.rn.f32 	%f815, %f813, %f814, %f2771;
	ld.global.f32 	%f816, [%rd296+4];
	ld.global.f32 	%f817, [%rd298+4];
	fma.rn.f32 	%f818, %f816, %f817, %f815;
	ld.global.f32 	%f819, [%rd296+8];
	ld.global.f32 	%f820, [%rd298+8];
	fma.rn.f32 	%f821, %f819, %f820, %f818;
	ld.global.f32 	%f822, [%rd296+12];
	ld.global.f32 	%f823, [%rd298+12];
	fma.rn.f32 	%f824, %f822, %f823, %f821;
	ld.global.f32 	%f825, [%rd296+16];
	ld.global.f32 	%f826, [%rd298+16];
	fma.rn.f32 	%f827, %f825, %f826, %f824;
	ld.global.f32 	%f828, [%rd296+20];
	ld.global.f32 	%f829, [%rd298+20];
	fma.rn.f32 	%f830, %f828, %f829, %f827;
	ld.global.f32 	%f831, [%rd296+24];
	ld.global.f32 	%f832, [%rd298+24];
	fma.rn.f32 	%f833, %f831, %f832, %f830;
	ld.global.f32 	%f834, [%rd296+28];
	ld.global.f32 	%f835, [%rd298+28];
	fma.rn.f32 	%f836, %f834, %f835, %f833;
	ld.global.f32 	%f837, [%rd296+32];
	ld.global.f32 	%f838, [%rd298+32];
	fma.rn.f32 	%f839, %f837, %f838, %f836;
	ld.global.f32 	%f840, [%rd296+36];
	ld.global.f32 	%f841, [%rd298+36];
	fma.rn.f32 	%f842, %f840, %f841, %f839;
	ld.global.f32 	%f843, [%rd296+40];
	ld.global.f32 	%f844, [%rd298+40];
	fma.rn.f32 	%f845, %f843, %f844, %f842;
	ld.global.f32 	%f846, [%rd296+44];
	ld.global.f32 	%f847, [%rd298+44];
	fma.rn.f32 	%f848, %f846, %f847, %f845;
	ld.global.f32 	%f849, [%rd296+48];
	ld.global.f32 	%f850, [%rd298+48];
	fma.rn.f32 	%f851, %f849, %f850, %f848;
	ld.global.f32 	%f852, [%rd296+52];
	ld.global.f32 	%f853, [%rd298+52];
	fma.rn.f32 	%f854, %f852, %f853, %f851;
	ld.global.f32 	%f855, [%rd296+56];
	ld.global.f32 	%f856, [%rd298+56];
	fma.rn.f32 	%f857, %f855, %f856, %f854;
	ld.global.f32 	%f858, [%rd296+60];
	ld.global.f32 	%f859, [%rd298+60];
	fma.rn.f32 	%f2771, %f858, %f859, %f857;
	add.s32 	%r645, %r645, 16;
	setp.ne.s32 	%p53, %r645, %r647;
	@%p53 bra 	$L__BB0_229;
$L__BB0_230:
	setp.eq.s32 	%p54, %r216, 0;
	@%p54 bra 	$L__BB0_240;
	setp.lt.u32 	%p55, %r216, 8;
	@%p55 bra 	$L__BB0_233;
	add.s32 	%r363, %r647, %r259;
	mul.wide.u32 	%rd299, %r363, 4;
	add.s64 	%rd300, %rd4, %rd299;
	ld.global.f32 	%f861, [%rd300];
	add.s32 	%r364, %r647, %r4;
	mul.wide.u32 	%rd301, %r364, 4;
	add.s64 	%rd302, %rd3, %rd301;
	ld.global.f32 	%f862, [%rd302];
	fma.rn.f32 	%f863, %f861, %f862, %f2771;
	cvt.u64.u32 	%rd303, %r259;
	cvt.u64.u32 	%rd304, %r647;
	add.s64 	%rd305, %rd304, %rd303;
	shl.b64 	%rd306, %rd305, 2;
	add.s64 	%rd307, %rd4, %rd306;
	ld.global.f32 	%f864, [%rd307+4];
	cvt.u64.u32 	%rd308, %r4;
	add.s64 	%rd309, %rd304, %rd308;
	shl.b64 	%rd310, %rd309, 2;
	add.s64 	%rd311, %rd3, %rd310;
	ld.global.f32 	%f865, [%rd311+4];
	fma.rn.f32 	%f866, %f864, %f865, %f863;
	ld.global.f32 	%f867, [%rd307+8];
	ld.global.f32 	%f868, [%rd311+8];
	fma.rn.f32 	%f869, %f867, %f868, %f866;
	ld.global.f32 	%f870, [%rd307+12];
	ld.global.f32 	%f871, [%rd311+12];
	fma.rn.f32 	%f872, %f870, %f871, %f869;
	ld.global.f32 	%f873, [%rd307+16];
	ld.global.f32 	%f874, [%rd311+16];
	fma.rn.f32 	%f875, %f873, %f874, %f872;
	ld.global.f32 	%f876, [%rd307+20];
	ld.global.f32 	%f877, [%rd311+20];
	fma.rn.f32 	%f878, %f876, %f877, %f875;
	ld.global.f32 	%f879, [%rd307+24];
	ld.global.f32 	%f880, [%rd311+24];
	fma.rn.f32 	%f881, %f879, %f880, %f878;
	ld.global.f32 	%f882, [%rd307+28];
	ld.global.f32 	%f883, [%rd311+28];
	fma.rn.f32 	%f2771, %f882, %f883, %f881;
	add.s32 	%r647, %r647, 8;
$L__BB0_233:
	setp.eq.s32 	%p56, %r217, 0;
	@%p56 bra 	$L__BB0_240;
	and.b32  	%r227, %r307, 3;
	setp.lt.u32 	%p57, %r217, 4;
	@%p57 bra 	$L__BB0_236;
	add.s32 	%r365, %r647, %r259;
	mul.wide.u32 	%rd312, %r365, 4;
	add.s64 	%rd313, %rd4, %rd312;
	ld.global.f32 	%f885, [%rd313];
	add.s32 	%r366, %r647, %r4;
	mul.wide.u32 	%rd314, %r366, 4;
	add.s64 	%rd315, %rd3, %rd314;
	ld.global.f32 	%f886, [%rd315];
	fma.rn.f32 	%f887, %f885, %f886, %f2771;
	cvt.u64.u32 	%rd316, %r259;
	cvt.u64.u32 	%rd317, %r647;
	add.s64 	%rd318, %rd317, %rd316;
	shl.b64 	%rd319, %rd318, 2;
	add.s64 	%rd320, %rd4, %rd319;
	ld.global.f32 	%f888, [%rd320+4];
	cvt.u64.u32 	%rd321, %r4;
	add.s64 	%rd322, %rd317, %rd321;
	shl.b64 	%rd323, %rd322, 2;
	add.s64 	%rd324, %rd3, %rd323;
	ld.global.f32 	%f889, [%rd324+4];
	fma.rn.f32 	%f890, %f888, %f889, %f887;
	ld.global.f32 	%f891, [%rd320+8];
	ld.global.f32 	%f892, [%rd324+8];
	fma.rn.f32 	%f893, %f891, %f892, %f890;
	ld.global.f32 	%f894, [%rd320+12];
	ld.global.f32 	%f895, [%rd324+12];
	fma.rn.f32 	%f2771, %f894, %f895, %f893;
	add.s32 	%r647, %r647, 4;
$L__BB0_236:
	setp.eq.s32 	%p58, %r227, 0;
	@%p58 bra 	$L__BB0_240;
	add.s32 	%r367, %r647, %r259;
	mul.wide.u32 	%rd325, %r367, 4;
	add.s64 	%rd326, %rd4, %rd325;
	ld.global.f32 	%f896, [%rd326];
	add.s32 	%r368, %r647, %r4;
	mul.wide.u32 	%rd327, %r368, 4;
	add.s64 	%rd328, %rd3, %rd327;
	ld.global.f32 	%f897, [%rd328];
	fma.rn.f32 	%f2771, %f896, %f897, %f2771;
	setp.eq.s32 	%p59, %r227, 1;
	@%p59 bra 	$L__BB0_240;
	cvt.u64.u32 	%rd329, %r259;
	cvt.u64.u32 	%rd330, %r647;
	add.s64 	%rd331, %rd330, %rd329;
	shl.b64 	%rd332, %rd331, 2;
	add.s64 	%rd44, %rd4, %rd332;
	ld.global.f32 	%f898, [%rd44+4];
	cvt.u64.u32 	%rd333, %r4;
	add.s64 	%rd334, %rd330, %rd333;
	shl.b64 	%rd335, %rd334, 2;
	add.s64 	%rd45, %rd3, %rd335;
	ld.global.f32 	%f899, [%rd45+4];
	fma.rn.f32 	%f2771, %f898, %f899, %f2771;
	setp.eq.s32 	%p60, %r227, 2;
	@%p60 bra 	$L__BB0_240;
	ld.global.f32 	%f900, [%rd44+8];
	ld.global.f32 	%f901, [%rd45+8];
	fma.rn.f32 	%f2771, %f900, %f901, %f2771;
$L__BB0_240:
	setp.lt.u32 	%p61, %r215, 15;
	st.local.f32 	[%rd7+4], %f2771;
	add.s32 	%r230, %r258, %r307;
	mul.wide.u32 	%rd336, %r230, 4;
	add.s64 	%rd337, %rd6, %rd336;
	ld.global.f32 	%f903, [%rd337];
	add.f32 	%f2779, %f903, 0f00000000;
	mul.lo.s32 	%r231, %r230, %r307;
	mov.b32 	%r651, 0;
	@%p61 bra 	$L__BB0_243;
	and.b32  	%r651, %r307, -16;
	mov.b32 	%r649, 0;
$L__BB0_242:
	.pragma "nounroll";
	add.s32 	%r371, %r649, %r231;
	mul.wide.u32 	%rd338, %r371, 4;
	add.s64 	%rd339, %rd4, %rd338;
	ld.global.f32 	%f904, [%rd339];
	add.s32 	%r372, %r649, %r4;
	mul.wide.u32 	%rd340, %r372, 4;
	add.s64 	%rd341, %rd3, %rd340;
	ld.global.f32 	%f905, [%rd341];
	fma.rn.f32 	%f906, %f904, %f905, %f2779;
	ld.global.f32 	%f907, [%rd339+4];
	ld.global.f32 	%f908, [%rd341+4];
	fma.rn.f32 	%f909, %f907, %f908, %f906;
	ld.global.f32 	%f910, [%rd339+8];
	ld.global.f32 	%f911, [%rd341+8];
	fma.rn.f32 	%f912, %f910, %f911, %f909;
	ld.global.f32 	%f913, [%rd339+12];
	ld.global.f32 	%f914, [%rd341+12];
	fma.rn.f32 	%f915, %f913, %f914, %f912;
	ld.global.f32 	%f916, [%rd339+16];
	ld.global.f32 	%f917, [%rd341+16];
	fma.rn.f32 	%f918, %f916, %f917, %f915;
	ld.global.f32 	%f919, [%rd339+20];
	ld.global.f32 	%f920, [%rd341+20];
	fma.rn.f32 	%f921, %f919, %f920, %f918;
	ld.global.f32 	%f922, [%rd339+24];
	ld.global.f32 	%f923, [%rd341+24];
	fma.rn.f32 	%f924, %f922, %f923, %f921;
	ld.global.f32 	%f925, [%rd339+28];
	ld.global.f32 	%f926, [%rd341+28];
	fma.rn.f32 	%f927, %f925, %f926, %f924;
	ld.global.f32 	%f928, [%rd339+32];
	ld.global.f32 	%f929, [%rd341+32];
	fma.rn.f32 	%f930, %f928, %f929, %f927;
	ld.global.f32 	%f931, [%rd339+36];
	ld.global.f32 	%f932, [%rd341+36];
	fma.rn.f32 	%f933, %f931, %f932, %f930;
	ld.global.f32 	%f934, [%rd339+40];
	ld.global.f32 	%f935, [%rd341+40];
	fma.rn.f32 	%f936, %f934, %f935, %f933;
	ld.global.f32 	%f937, [%rd339+44];
	ld.global.f32 	%f938, [%rd341+44];
	fma.rn.f32 	%f939, %f937, %f938, %f936;
	ld.global.f32 	%f940, [%rd339+48];
	ld.global.f32 	%f941, [%rd341+48];
	fma.rn.f32 	%f942, %f940, %f941, %f939;
	ld.global.f32 	%f943, [%rd339+52];
	ld.global.f32 	%f944, [%rd341+52];
	fma.rn.f32 	%f945, %f943, %f944, %f942;
	ld.global.f32 	%f946, [%rd339+56];
	ld.global.f32 	%f947, [%rd341+56];
	fma.rn.f32 	%f948, %f946, %f947, %f945;
	ld.global.f32 	%f949, [%rd339+60];
	ld.global.f32 	%f950, [%rd341+60];
	fma.rn.f32 	%f2779, %f949, %f950, %f948;
	add.s32 	%r649, %r649, 16;
	setp.ne.s32 	%p62, %r649, %r651;
	@%p62 bra 	$L__BB0_242;
$L__BB0_243:
	setp.eq.s32 	%p63, %r216, 0;
	@%p63 bra 	$L__BB0_253;
	setp.lt.u32 	%p64, %r216, 8;
	@%p64 bra 	$L__BB0_246;
	add.s32 	%r373, %r651, %r231;
	mul.wide.u32 	%rd342, %r373, 4;
	add.s64 	%rd343, %rd4, %rd342;
	ld.global.f32 	%f952, [%rd343];
	add.s32 	%r374, %r651, %r4;
	mul.wide.u32 	%rd344, %r374, 4;
	add.s64 	%rd345, %rd3, %rd344;
	ld.global.f32 	%f953, [%rd345];
	fma.rn.f32 	%f954, %f952, %f953, %f2779;
	cvt.u64.u32 	%rd346, %r231;
	cvt.u64.u32 	%rd347, %r651;
	add.s64 	%rd348, %rd347, %rd346;
	shl.b64 	%rd349, %rd348, 2;
	add.s64 	%rd350, %rd4, %rd349;
	ld.global.f32 	%f955, [%rd350+4];
	cvt.u64.u32 	%rd351, %r4;
	add.s64 	%rd352, %rd347, %rd351;
	shl.b64 	%rd353, %rd352, 2;
	add.s64 	%rd354, %rd3, %rd353;
	ld.global.f32 	%f956, [%rd354+4];
	fma.rn.f32 	%f957, %f955, %f956, %f954;
	ld.global.f32 	%f958, [%rd350+8];
	ld.global.f32 	%f959, [%rd354+8];
	fma.rn.f32 	%f960, %f958, %f959, %f957;
	ld.global.f32 	%f961, [%rd350+12];
	ld.global.f32 	%f962, [%rd354+12];
	fma.rn.f32 	%f963, %f961, %f962, %f960;
	ld.global.f32 	%f964, [%rd350+16];
	ld.global.f32 	%f965, [%rd354+16];
	fma.rn.f32 	%f966, %f964, %f965, %f963;
	ld.global.f32 	%f967, [%rd350+20];
	ld.global.f32 	%f968, [%rd354+20];
	fma.rn.f32 	%f969, %f967, %f968, %f966;
	ld.global.f32 	%f970, [%rd350+24];
	ld.global.f32 	%f971, [%rd354+24];
	fma.rn.f32 	%f972, %f970, %f971, %f969;
	ld.global.f32 	%f973, [%rd350+28];
	ld.global.f32 	%f974, [%rd354+28];
	fma.rn.f32 	%f2779, %f973, %f974, %f972;
	add.s32 	%r651, %r651, 8;
$L__BB0_246:
	setp.eq.s32 	%p65, %r217, 0;
	@%p65 bra 	$L__BB0_253;
	and.b32  	%r238, %r307, 3;
	setp.lt.u32 	%p66, %r217, 4;
	@%p66 bra 	$L__BB0_249;
	add.s32 	%r375, %r651, %r231;
	mul.wide.u32 	%rd355, %r375, 4;
	add.s64 	%rd356, %rd4, %rd355;
	ld.global.f32 	%f976, [%rd356];
	add.s32 	%r376, %r651, %r4;
	mul.wide.u32 	%rd357, %r376, 4;
	add.s64 	%rd358, %rd3, %rd357;
	ld.global.f32 	%f977, [%rd358];
	fma.rn.f32 	%f978, %f976, %f977, %f2779;
	cvt.u64.u32 	%rd359, %r231;
	cvt.u64.u32 	%rd360, %r651;
	add.s64 	%rd361, %rd360, %rd359;
	shl.b64 	%rd362, %rd361, 2;
	add.s64 	%rd363, %rd4, %rd362;
	ld.global.f32 	%f979, [%rd363+4];
	cvt.u64.u32 	%rd364, %r4;
	add.s64 	%rd365, %rd360, %rd364;
	shl.b64 	%rd366, %rd365, 2;
	add.s64 	%rd367, %rd3, %rd366;
	ld.global.f32 	%f980, [%rd367+4];
	fma.rn.f32 	%f981, %f979, %f980, %f978;
	ld.global.f32 	%f982, [%rd363+8];
	ld.global.f32 	%f983, [%rd367+8];
	fma.rn.f32 	%f984, %f982, %f983, %f981;
	ld.global.f32 	%f985, [%rd363+12];
	ld.global.f32 	%f986, [%rd367+12];
	fma.rn.f32 	%f2779, %f985, %f986, %f984;
	add.s32 	%r651, %r651, 4;
$L__BB0_249:
	setp.eq.s32 	%p67, %r238, 0;
	@%p67 bra 	$L__BB0_253;
	add.s32 	%r377, %r651, %r231;
	mul.wide.u32 	%rd368, %r377, 4;
	add.s64 	%rd369, %rd4, %rd368;
	ld.global.f32 	%f987, [%rd369];
	add.s32 	%r378, %r651, %r4;
	mul.wide.u32 	%rd370, %r378, 4;
	add.s64 	%rd371, %rd3, %rd370;
	ld.global.f32 	%f988, [%rd371];
	fma.rn.f32 	%f2779, %f987, %f988, %f2779;
	setp.eq.s32 	%p68, %r238, 1;
	@%p68 bra 	$L__BB0_253;
	cvt.u64.u32 	%rd372, %r231;
	cvt.u64.u32 	%rd373, %r651;
	add.s64 	%rd374, %rd373, %rd372;
	shl.b64 	%rd375, %rd374, 2;
	add.s64 	%rd46, %rd4, %rd375;
	ld.global.f32 	%f989, [%rd46+4];
	cvt.u64.u32 	%rd376, %r4;
	add.s64 	%rd377, %rd373, %rd376;
	shl.b64 	%rd378, %rd377, 2;
	add.s64 	%rd47, %rd3, %rd378;
	ld.global.f32 	%f990, [%rd47+4];
	fma.rn.f32 	%f2779, %f989, %f990, %f2779;
	setp.eq.s32 	%p69, %r238, 2;
	@%p69 bra 	$L__BB0_253;
	ld.global.f32 	%f991, [%rd46+8];
	ld.global.f32 	%f992, [%rd47+8];
	fma.rn.f32 	%f2779, %f991, %f992, %f2779;
$L__BB0_253:
	setp.lt.u32 	%p70, %r215, 15;
	st.local.f32 	[%rd7+8], %f2779;
	add.s32 	%r380, %r230, %r307;
	mul.wide.u32 	%rd379, %r380, 4;
	add.s64 	%rd380, %rd6, %rd379;
	ld.global.f32 	%f994, [%rd380];
	add.f32 	%f2787, %f994, 0f00000000;
	mul.lo.s32 	%r241, %r380, %r307;
	mov.b32 	%r655, 0;
	@%p70 bra 	$L__BB0_256;
	and.b32  	%r655, %r307, -16;
	mov.b32 	%r653, 0;
$L__BB0_255:
	.pragma "nounroll";
	add.s32 	%r382, %r653, %r241;
	mul.wide.u32 	%rd381, %r382, 4;
	add.s64 	%rd382, %rd4, %rd381;
	ld.global.f32 	%f995, [%rd382];
	add.s32 	%r383, %r653, %r4;
	mul.wide.u32 	%rd383, %r383, 4;
	add.s64 	%rd384, %rd3, %rd383;
	ld.global.f32 	%f996, [%rd384];
	fma.rn.f32 	%f997, %f995, %f996, %f2787;
	ld.global.f32 	%f998, [%rd382+4];
	ld.global.f32 	%f999, [%rd384+4];
	fma.rn.f32 	%f1000, %f998, %f999, %f997;
	ld.global.f32 	%f1001, [%rd382+8];
	ld.global.f32 	%f1002, [%rd384+8];
	fma.rn.f32 	%f1003, %f1001, %f1002, %f1000;
	ld.global.f32 	%f1004, [%rd382+12];
	ld.global.f32 	%f1005, [%rd384+12];
	fma.rn.f32 	%f1006, %f1004, %f1005, %f1003;
	ld.global.f32 	%f1007, [%rd382+16];
	ld.global.f32 	%f1008, [%rd384+16];
	fma.rn.f32 	%f1009, %f1007, %f1008, %f1006;
	ld.global.f32 	%f1010, [%rd382+20];
	ld.global.f32 	%f1011, [%rd384+20];
	fma.rn.f32 	%f1012, %f1010, %f1011, %f1009;
	ld.global.f32 	%f1013, [%rd382+24];
	ld.global.f32 	%f1014, [%rd384+24];
	fma.rn.f32 	%f1015, %f1013, %f1014, %f1012;
	ld.global.f32 	%f1016, [%rd382+28];
	ld.global.f32 	%f1017, [%rd384+28];
	fma.rn.f32 	%f1018, %f1016, %f1017, %f1015;
	ld.global.f32 	%f1019, [%rd382+32];
	ld.global.f32 	%f1020, [%rd384+32];
	fma.rn.f32 	%f1021, %f1019, %f1020, %f1018;
	ld.global.f32 	%f1022, [%rd382+36];
	ld.global.f32 	%f1023, [%rd384+36];
	fma.rn.f32 	%f1024, %f1022, %f1023, %f1021;
	ld.global.f32 	%f1025, [%rd382+40];
	ld.global.f32 	%f1026, [%rd384+40];
	fma.rn.f32 	%f1027, %f1025, %f1026, %f1024;
	ld.global.f32 	%f1028, [%rd382+44];
	ld.global.f32 	%f1029, [%rd384+44];
	fma.rn.f32 	%f1030, %f1028, %f1029, %f1027;
	ld.global.f32 	%f1031, [%rd382+48];
	ld.global.f32 	%f1032, [%rd384+48];
	fma.rn.f32 	%f1033, %f1031, %f1032, %f1030;
	ld.global.f32 	%f1034, [%rd382+52];
	ld.global.f32 	%f1035, [%rd384+52];
	fma.rn.f32 	%f1036, %f1034, %f1035, %f1033;
	ld.global.f32 	%f1037, [%rd382+56];
	ld.global.f32 	%f1038, [%rd384+56];
	fma.rn.f32 	%f1039, %f1037, %f1038, %f1036;
	ld.global.f32 	%f1040, [%rd382+60];
	ld.global.f32 	%f1041, [%rd384+60];
	fma.rn.f32 	%f2787, %f1040, %f1041, %f1039;
	add.s32 	%r653, %r653, 16;
	setp.ne.s32 	%p71, %r653, %r655;
	@%p71 bra 	$L__BB0_255;
$L__BB0_256:
	setp.eq.s32 	%p72, %r216, 0;
	@%p72 bra 	$L__BB0_266;
	setp.lt.u32 	%p73, %r216, 8;
	@%p73 bra 	$L__BB0_259;
	add.s32 	%r384, %r655, %r241;
	mul.wide.u32 	%rd385, %r384, 4;
	add.s64 	%rd386, %rd4, %rd385;
	ld.global.f32 	%f1043, [%rd386];
	add.s32 	%r385, %r655, %r4;
	mul.wide.u32 	%rd387, %r385, 4;
	add.s64 	%rd388, %rd3, %rd387;
	ld.global.f32 	%f1044, [%rd388];
	fma.rn.f32 	%f1045, %f1043, %f1044, %f2787;
	cvt.u64.u32 	%rd389, %r241;
	cvt.u64.u32 	%rd390, %r655;
	add.s64 	%rd391, %rd390, %rd389;
	shl.b64 	%rd392, %rd391, 2;
	add.s64 	%rd393, %rd4, %rd392;
	ld.global.f32 	%f1046, [%rd393+4];
	cvt.u64.u32 	%rd394, %r4;
	add.s64 	%rd395, %rd390, %rd394;
	shl.b64 	%rd396, %rd395, 2;
	add.s64 	%rd397, %rd3, %rd396;
	ld.global.f32 	%f1047, [%rd397+4];
	fma.rn.f32 	%f1048, %f1046, %f1047, %f1045;
	ld.global.f32 	%f1049, [%rd393+8];
	ld.global.f32 	%f1050, [%rd397+8];
	fma.rn.f32 	%f1051, %f1049, %f1050, %f1048;
	ld.global.f32 	%f1052, [%rd393+12];
	ld.global.f32 	%f1053, [%rd397+12];
	fma.rn.f32 	%f1054, %f1052, %f1053, %f1051;
	ld.global.f32 	%f1055, [%rd393+16];
	ld.global.f32 	%f1056, [%rd397+16];
	fma.rn.f32 	%f1057, %f1055, %f1056, %f1054;
	ld.global.f32 	%f1058, [%rd393+20];
	ld.global.f32 	%f1059, [%rd397+20];
	fma.rn.f32 	%f1060, %f1058, %f1059, %f1057;
	ld.global.f32 	%f1061, [%rd393+24];
	ld.global.f32 	%f1062, [%rd397+24];
	fma.rn.f32 	%f1063, %f1061, %f1062, %f1060;
	ld.global.f32 	%f1064, [%rd393+28];
	ld.global.f32 	%f1065, [%rd397+28];
	fma.rn.f32 	%f2787, %f1064, %f1065, %f1063;
	add.s32 	%r655, %r655, 8;
$L__BB0_259:
	setp.eq.s32 	%p74, %r217, 0;
	@%p74 bra 	$L__BB0_266;
	and.b32  	%r248, %r307, 3;
	setp.lt.u32 	%p75, %r217, 4;
	@%p75 bra 	$L__BB0_262;
	add.s32 	%r386, %r655, %r241;
	mul.wide.u32 	%rd398, %r386, 4;
	add.s64 	%rd399, %rd4, %rd398;
	ld.global.f32 	%f1067, [%rd399];
	add.s32 	%r387, %r655, %r4;
	mul.wide.u32 	%rd400, %r387, 4;
	add.s64 	%rd401, %rd3, %rd400;
	ld.global.f32 	%f1068, [%rd401];
	fma.rn.f32 	%f1069, %f1067, %f1068, %f2787;
	cvt.u64.u32 	%rd402, %r241;
	cvt.u64.u32 	%rd403, %r655;
	add.s64 	%rd404, %rd403, %rd402;
	shl.b64 	%rd405, %rd404, 2;
	add.s64 	%rd406, %rd4, %rd405;
	ld.global.f32 	%f1070, [%rd406+4];
	cvt.u64.u32 	%rd407, %r4;
	add.s64 	%rd408, %rd403, %rd407;
	shl.b64 	%rd409, %rd408, 2;
	add.s64 	%rd410, %rd3, %rd409;
	ld.global.f32 	%f1071, [%rd410+4];
	fma.rn.f32 	%f1072, %f1070, %f1071, %f1069;
	ld.global.f32 	%f1073, [%rd406+8];
	ld.global.f32 	%f1074, [%rd410+8];
	fma.rn.f32 	%f1075, %f1073, %f1074, %f1072;
	ld.global.f32 	%f1076, [%rd406+12];
	ld.global.f32 	%f1077, [%rd410+12];
	fma.rn.f32 	%f2787, %f1076, %f1077, %f1075;
	add.s32 	%r655, %r655, 4;
$L__BB0_262:
	setp.eq.s32 	%p76, %r248, 0;
	@%p76 bra 	$L__BB0_266;
	add.s32 	%r388, %r655, %r241;
	mul.wide.u32 	%rd411, %r388, 4;
	add.s64 	%rd412, %rd4, %rd411;
	ld.global.f32 	%f1078, [%rd412];
	add.s32 	%r389, %r655, %r4;
	mul.wide.u32 	%rd413, %r389, 4;
	add.s64 	%rd414, %rd3, %rd413;
	ld.global.f32 	%f1079, [%rd414];
	fma.rn.f32 	%f2787, %f1078, %f1079, %f2787;
	setp.eq.s32 	%p77, %r248, 1;
	@%p77 bra 	$L__BB0_266;
	cvt.u64.u32 	%rd415, %r241;
	cvt.u64.u32 	%rd416, %r655;
	add.s64 	%rd417, %rd416, %rd415;
	shl.b64 	%rd418, %rd417, 2;
	add.s64 	%rd48, %rd4, %rd418;
	ld.global.f32 	%f1080, [%rd48+4];
	cvt.u64.u32 	%rd419, %r4;
	add.s64 	%rd420, %rd416, %rd419;
	shl.b64 	%rd421, %rd420, 2;
	add.s64 	%rd49, %rd3, %rd421;
	ld.global.f32 	%f1081, [%rd49+4];
	fma.rn.f32 	%f2787, %f1080, %f1081, %f2787;
	setp.eq.s32 	%p78, %r248, 2;
	@%p78 bra 	$L__BB0_266;
	ld.global.f32 	%f1082, [%rd48+8];
	ld.global.f32 	%f1083, [%rd49+8];
	fma.rn.f32 	%f2787, %f1082, %f1083, %f2787;
$L__BB0_266:
	st.local.f32 	[%rd7+12], %f2787;
	bra.uni 	$L__BB0_332;
$L__BB0_267:
	.pragma "nounroll";
	add.s32 	%r351, %r644, %r218;
	mul.wide.u32 	%rd252, %r351, 4;
	add.s64 	%rd253, %rd4, %rd252;
	ld.global.f32 	%f722, [%rd253];
	add.s32 	%r352, %r644, %r4;
	mul.wide.u32 	%rd254, %r352, 4;
	add.s64 	%rd255, %rd3, %rd254;
	ld.global.f32 	%f723, [%rd255];
	fma.rn.f32 	%f724, %f722, %f723, %f2794;
	ld.global.f32 	%f725, [%rd253+4];
	ld.global.f32 	%f726, [%rd255+4];
	fma.rn.f32 	%f727, %f725, %f726, %f724;
	ld.global.f32 	%f728, [%rd253+8];
	ld.global.f32 	%f729, [%rd255+8];
	fma.rn.f32 	%f730, %f728, %f729, %f727;
	ld.global.f32 	%f731, [%rd253+12];
	ld.global.f32 	%f732, [%rd255+12];
	fma.rn.f32 	%f733, %f731, %f732, %f730;
	ld.global.f32 	%f734, [%rd253+16];
	ld.global.f32 	%f735, [%rd255+16];
	fma.rn.f32 	%f736, %f734, %f735, %f733;
	ld.global.f32 	%f737, [%rd253+20];
	ld.global.f32 	%f738, [%rd255+20];
	fma.rn.f32 	%f739, %f737, %f738, %f736;
	ld.global.f32 	%f740, [%rd253+24];
	ld.global.f32 	%f741, [%rd255+24];
	fma.rn.f32 	%f742, %f740, %f741, %f739;
	ld.global.f32 	%f743, [%rd253+28];
	ld.global.f32 	%f744, [%rd255+28];
	fma.rn.f32 	%f745, %f743, %f744, %f742;
	ld.global.f32 	%f746, [%rd253+32];
	ld.global.f32 	%f747, [%rd255+32];
	fma.rn.f32 	%f748, %f746, %f747, %f745;
	ld.global.f32 	%f749, [%rd253+36];
	ld.global.f32 	%f750, [%rd255+36];
	fma.rn.f32 	%f751, %f749, %f750, %f748;
	ld.global.f32 	%f752, [%rd253+40];
	ld.global.f32 	%f753, [%rd255+40];
	fma.rn.f32 	%f754, %f752, %f753, %f751;
	ld.global.f32 	%f755, [%rd253+44];
	ld.global.f32 	%f756, [%rd255+44];
	fma.rn.f32 	%f757, %f755, %f756, %f754;
	ld.global.f32 	%f758, [%rd253+48];
	ld.global.f32 	%f759, [%rd255+48];
	fma.rn.f32 	%f760, %f758, %f759, %f757;
	ld.global.f32 	%f761, [%rd253+52];
	ld.global.f32 	%f762, [%rd255+52];
	fma.rn.f32 	%f763, %f761, %f762, %f760;
	ld.global.f32 	%f764, [%rd253+56];
	ld.global.f32 	%f765, [%rd255+56];
	fma.rn.f32 	%f766, %f764, %f765, %f763;
	ld.global.f32 	%f767, [%rd253+60];
	ld.global.f32 	%f768, [%rd255+60];
	fma.rn.f32 	%f2794, %f767, %f768, %f766;
	add.s32 	%r644, %r644, 16;
	setp.eq.s32 	%p44, %r644, %r657;
	@%p44 bra 	$L__BB0_268;
	bra.uni 	$L__BB0_267;
$L__BB0_268:
	setp.eq.s32 	%p45, %r216, 0;
	@%p45 bra 	$L__BB0_278;
	setp.lt.u32 	%p46, %r216, 8;
	@%p46 bra 	$L__BB0_271;
	add.s32 	%r353, %r657, %r218;
	mul.wide.u32 	%rd256, %r353, 4;
	add.s64 	%rd257, %rd4, %rd256;
	ld.global.f32 	%f770, [%rd257];
	add.s32 	%r354, %r657, %r4;
	mul.wide.u32 	%rd258, %r354, 4;
	add.s64 	%rd259, %rd3, %rd258;
	ld.global.f32 	%f771, [%rd259];
	fma.rn.f32 	%f772, %f770, %f771, %f2794;
	cvt.u64.u32 	%rd260, %r218;
	cvt.u64.u32 	%rd261, %r657;
	add.s64 	%rd262, %rd261, %rd260;
	shl.b64 	%rd263, %rd262, 2;
	add.s64 	%rd264, %rd4, %rd263;
	ld.global.f32 	%f773, [%rd264+4];
	cvt.u64.u32 	%rd265, %r4;
	add.s64 	%rd266, %rd261, %rd265;
	shl.b64 	%rd267, %rd266, 2;
	add.s64 	%rd268, %rd3, %rd267;
	ld.global.f32 	%f774, [%rd268+4];
	fma.rn.f32 	%f775, %f773, %f774, %f772;
	ld.global.f32 	%f776, [%rd264+8];
	ld.global.f32 	%f777, [%rd268+8];
	fma.rn.f32 	%f778, %f776, %f777, %f775;
	ld.global.f32 	%f779, [%rd264+12];
	ld.global.f32 	%f780, [%rd268+12];
	fma.rn.f32 	%f781, %f779, %f780, %f778;
	ld.global.f32 	%f782, [%rd264+16];
	ld.global.f32 	%f783, [%rd268+16];
	fma.rn.f32 	%f784, %f782, %f783, %f781;
	ld.global.f32 	%f785, [%rd264+20];
	ld.global.f32 	%f786, [%rd268+20];
	fma.rn.f32 	%f787, %f785, %f786, %f784;
	ld.global.f32 	%f788, [%rd264+24];
	ld.global.f32 	%f789, [%rd268+24];
	fma.rn.f32 	%f790, %f788, %f789, %f787;
	ld.global.f32 	%f791, [%rd264+28];
	ld.global.f32 	%f792, [%rd268+28];
	fma.rn.f32 	%f2794, %f791, %f792, %f790;
	add.s32 	%r657, %r657, 8;
$L__BB0_271:
	setp.eq.s32 	%p47, %r217, 0;
	@%p47 bra 	$L__BB0_278;
	and.b32  	%r255, %r307, 3;
	setp.lt.u32 	%p48, %r217, 4;
	@%p48 bra 	$L__BB0_274;
	add.s32 	%r355, %r657, %r218;
	mul.wide.u32 	%rd269, %r355, 4;
	add.s64 	%rd270, %rd4, %rd269;
	ld.global.f32 	%f794, [%rd270];
	add.s32 	%r356, %r657, %r4;
	mul.wide.u32 	%rd271, %r356, 4;
	add.s64 	%rd272, %rd3, %rd271;
	ld.global.f32 	%f795, [%rd272];
	fma.rn.f32 	%f796, %f794, %f795, %f2794;
	cvt.u64.u32 	%rd273, %r218;
	cvt.u64.u32 	%rd274, %r657;
	add.s64 	%rd275, %rd274, %rd273;
	shl.b64 	%rd276, %rd275, 2;
	add.s64 	%rd277, %rd4, %rd276;
	ld.global.f32 	%f797, [%rd277+4];
	cvt.u64.u32 	%rd278, %r4;
	add.s64 	%rd279, %rd274, %rd278;
	shl.b64 	%rd280, %rd279, 2;
	add.s64 	%rd281, %rd3, %rd280;
	ld.global.f32 	%f798, [%rd281+4];
	fma.rn.f32 	%f799, %f797, %f798, %f796;
	ld.global.f32 	%f800, [%rd277+8];
	ld.global.f32 	%f801, [%rd281+8];
	fma.rn.f32 	%f802, %f800, %f801, %f799;
	ld.global.f32 	%f803, [%rd277+12];
	ld.global.f32 	%f804, [%rd281+12];
	fma.rn.f32 	%f2794, %f803, %f804, %f802;
	add.s32 	%r657, %r657, 4;
$L__BB0_274:
	setp.eq.s32 	%p49, %r255, 0;
	@%p49 bra 	$L__BB0_278;
	add.s32 	%r357, %r657, %r218;
	mul.wide.u32 	%rd282, %r357, 4;
	add.s64 	%rd283, %rd4, %rd282;
	ld.global.f32 	%f805, [%rd283];
	add.s32 	%r358, %r657, %r4;
	mul.wide.u32 	%rd284, %r358, 4;
	add.s64 	%rd285, %rd3, %rd284;
	ld.global.f32 	%f806, [%rd285];
	fma.rn.f32 	%f2794, %f805, %f806, %f2794;
	setp.eq.s32 	%p50, %r255, 1;
	@%p50 bra 	$L__BB0_278;
	cvt.u64.u32 	%rd286, %r218;
	cvt.u64.u32 	%rd287, %r657;
	add.s64 	%rd288, %rd287, %rd286;
	shl.b64 	%rd289, %rd288, 2;
	add.s64 	%rd50, %rd4, %rd289;
	ld.global.f32 	%f807, [%rd50+4];
	cvt.u64.u32 	%rd290, %r4;
	add.s64 	%rd291, %rd287, %rd290;
	shl.b64 	%rd292, %rd291, 2;
	add.s64 	%rd51, %rd3, %rd292;
	ld.global.f32 	%f808, [%rd51+4];
	fma.rn.f32 	%f2794, %f807, %f808, %f2794;
	setp.eq.s32 	%p51, %r255, 2;
	@%p51 bra 	$L__BB0_278;
	ld.global.f32 	%f809, [%rd50+8];
	ld.global.f32 	%f810, [%rd51+8];
	fma.rn.f32 	%f2794, %f809, %f810, %f2794;
$L__BB0_278:
	setp.lt.u32 	%p52, %r215, 15;
	st.local.f32 	[%rd7], %f2794;
	add.s32 	%r258, %r307, %r2;
	mul.wide.u32 	%rd293, %r258, 4;
	add.s64 	%rd294, %rd6, %rd293;
	ld.global.f32 	%f812, [%rd294];
	add.f32 	%f2771, %f812, 0f00000000;
	mul.lo.s32 	%r259, %r258, %r307;
	mov.b32 	%r647, 0;
	@%p52 bra 	$L__BB0_230;
	bra.uni 	$L__BB0_228;
$L__BB0_279:
	add.s32 	%r260, %r307, -1;
	and.b32  	%r261, %r307, 15;
	and.b32  	%r262, %r307, 7;
	mul.wide.u32 	%rd70, %r2, 4;
	add.s64 	%rd71, %rd6, %rd70;
	ld.global.f32 	%f349, [%rd71];
	add.f32 	%f2802, %f349, 0f00000000;
	mul.lo.s32 	%r263, %r2, %r307;
	setp.lt.u32 	%p7, %r260, 15;
	mov.b32 	%r662, 0;
	@%p7 bra 	$L__BB0_282;
	and.b32  	%r662, %r307, -16;
	mov.b32 	%r660, 0;
$L__BB0_281:
	.pragma "nounroll";
	add.s32 	%r311, %r660, %r263;
	mul.wide.u32 	%rd72, %r311, 4;
	add.s64 	%rd73, %rd4, %rd72;
	ld.global.f32 	%f350, [%rd73];
	add.s32 	%r312, %r660, %r4;
	mul.wide.u32 	%rd74, %r312, 4;
	add.s64 	%rd75, %rd3, %rd74;
	ld.global.f32 	%f351, [%rd75];
	fma.rn.f32 	%f352, %f350, %f351, %f2802;
	ld.global.f32 	%f353, [%rd73+4];
	ld.global.f32 	%f354, [%rd75+4];
	fma.rn.f32 	%f355, %f353, %f354, %f352;
	ld.global.f32 	%f356, [%rd73+8];
	ld.global.f32 	%f357, [%rd75+8];
	fma.rn.f32 	%f358, %f356, %f357, %f355;
	ld.global.f32 	%f359, [%rd73+12];
	ld.global.f32 	%f360, [%rd75+12];
	fma.rn.f32 	%f361, %f359, %f360, %f358;
	ld.global.f32 	%f362, [%rd73+16];
	ld.global.f32 	%f363, [%rd75+16];
	fma.rn.f32 	%f364, %f362, %f363, %f361;
	ld.global.f32 	%f365, [%rd73+20];
	ld.global.f32 	%f366, [%rd75+20];
	fma.rn.f32 	%f367, %f365, %f366, %f364;
	ld.global.f32 	%f368, [%rd73+24];
	ld.global.f32 	%f369, [%rd75+24];
	fma.rn.f32 	%f370, %f368, %f369, %f367;
	ld.global.f32 	%f371, [%rd73+28];
	ld.global.f32 	%f372, [%rd75+28];
	fma.rn.f32 	%f373, %f371, %f372, %f370;
	ld.global.f32 	%f374, [%rd73+32];
	ld.global.f32 	%f375, [%rd75+32];
	fma.rn.f32 	%f376, %f374, %f375, %f373;
	ld.global.f32 	%f377, [%rd73+36];
	ld.global.f32 	%f378, [%rd75+36];
	fma.rn.f32 	%f379, %f377, %f378, %f376;
	ld.global.f32 	%f380, [%rd73+40];
	ld.global.f32 	%f381, [%rd75+40];
	fma.rn.f32 	%f382, %f380, %f381, %f379;
	ld.global.f32 	%f383, [%rd73+44];
	ld.global.f32 	%f384, [%rd75+44];
	fma.rn.f32 	%f385, %f383, %f384, %f382;
	ld.global.f32 	%f386, [%rd73+48];
	ld.global.f32 	%f387, [%rd75+48];
	fma.rn.f32 	%f388, %f386, %f387, %f385;
	ld.global.f32 	%f389, [%rd73+52];
	ld.global.f32 	%f390, [%rd75+52];
	fma.rn.f32 	%f391, %f389, %f390, %f388;
	ld.global.f32 	%f392, [%rd73+56];
	ld.global.f32 	%f393, [%rd75+56];
	fma.rn.f32 	%f394, %f392, %f393, %f391;
	ld.global.f32 	%f395, [%rd73+60];
	ld.global.f32 	%f396, [%rd75+60];
	fma.rn.f32 	%f2802, %f395, %f396, %f394;
	add.s32 	%r660, %r660, 16;
	setp.ne.s32 	%p8, %r660, %r662;
	@%p8 bra 	$L__BB0_281;
$L__BB0_282:
	setp.eq.s32 	%p9, %r261, 0;
	@%p9 bra 	$L__BB0_292;
	setp.lt.u32 	%p10, %r261, 8;
	@%p10 bra 	$L__BB0_285;
	add.s32 	%r313, %r662, %r263;
	mul.wide.u32 	%rd76, %r313, 4;
	add.s64 	%rd77, %rd4, %rd76;
	ld.global.f32 	%f398, [%rd77];
	add.s32 	%r314, %r662, %r4;
	mul.wide.u32 	%rd78, %r314, 4;
	add.s64 	%rd79, %rd3, %rd78;
	ld.global.f32 	%f399, [%rd79];
	fma.rn.f32 	%f400, %f398, %f399, %f2802;
	cvt.u64.u32 	%rd80, %r263;
	cvt.u64.u32 	%rd81, %r662;
	add.s64 	%rd82, %rd81, %rd80;
	shl.b64 	%rd83, %rd82, 2;
	add.s64 	%rd84, %rd4, %rd83;
	ld.global.f32 	%f401, [%rd84+4];
	cvt.u64.u32 	%rd85, %r4;
	add.s64 	%rd86, %rd81, %rd85;
	shl.b64 	%rd87, %rd86, 2;
	add.s64 	%rd88, %rd3, %rd87;
	ld.global.f32 	%f402, [%rd88+4];
	fma.rn.f32 	%f403, %f401, %f402, %f400;
	ld.global.f32 	%f404, [%rd84+8];
	ld.global.f32 	%f405, [%rd88+8];
	fma.rn.f32 	%f406, %f404, %f405, %f403;
	ld.global.f32 	%f407, [%rd84+12];
	ld.global.f32 	%f408, [%rd88+12];
	fma.rn.f32 	%f409, %f407, %f408, %f406;
	ld.global.f32 	%f410, [%rd84+16];
	ld.global.f32 	%f411, [%rd88+16];
	fma.rn.f32 	%f412, %f410, %f411, %f409;
	ld.global.f32 	%f413, [%rd84+20];
	ld.global.f32 	%f414, [%rd88+20];
	fma.rn.f32 	%f415, %f413, %f414, %f412;
	ld.global.f32 	%f416, [%rd84+24];
	ld.global.f32 	%f417, [%rd88+24];
	fma.rn.f32 	%f418, %f416, %f417, %f415;
	ld.global.f32 	%f419, [%rd84+28];
	ld.global.f32 	%f420, [%rd88+28];
	fma.rn.f32 	%f2802, %f419, %f420, %f418;
	add.s32 	%r662, %r662, 8;
$L__BB0_285:
	setp.eq.s32 	%p11, %r262, 0;
	@%p11 bra 	$L__BB0_292;
	and.b32  	%r270, %r307, 3;
	setp.lt.u32 	%p12, %r262, 4;
	@%p12 bra 	$L__BB0_288;
	add.s32 	%r315, %r662, %r263;
	mul.wide.u32 	%rd89, %r315, 4;
	add.s64 	%rd90, %rd4, %rd89;
	ld.global.f32 	%f422, [%rd90];
	add.s32 	%r316, %r662, %r4;
	mul.wide.u32 	%rd91, %r316, 4;
	add.s64 	%rd92, %rd3, %rd91;
	ld.global.f32 	%f423, [%rd92];
	fma.rn.f32 	%f424, %f422, %f423, %f2802;
	cvt.u64.u32 	%rd93, %r263;
	cvt.u64.u32 	%rd94, %r662;
	add.s64 	%rd95, %rd94, %rd93;
	shl.b64 	%rd96, %rd95, 2;
	add.s64 	%rd97, %rd4, %rd96;
	ld.global.f32 	%f425, [%rd97+4];
	cvt.u64.u32 	%rd98, %r4;
	add.s64 	%rd99, %rd94, %rd98;
	shl.b64 	%rd100, %rd99, 2;
	add.s64 	%rd101, %rd3, %rd100;
	ld.global.f32 	%f426, [%rd101+4];
	fma.rn.f32 	%f427, %f425, %f426, %f424;
	ld.global.f32 	%f428, [%rd97+8];
	ld.global.f32 	%f429, [%rd101+8];
	fma.rn.f32 	%f430, %f428, %f429, %f427;
	ld.global.f32 	%f431, [%rd97+12];
	ld.global.f32 	%f432, [%rd101+12];
	fma.rn.f32 	%f2802, %f431, %f432, %f430;
	add.s32 	%r662, %r662, 4;
$L__BB0_288:
	setp.eq.s32 	%p13, %r270, 0;
	@%p13 bra 	$L__BB0_292;
	add.s32 	%r317, %r662, %r263;
	mul.wide.u32 	%rd102, %r317, 4;
	add.s64 	%rd103, %rd4, %rd102;
	ld.global.f32 	%f433, [%rd103];
	add.s32 	%r318, %r662, %r4;
	mul.wide.u32 	%rd104, %r318, 4;
	add.s64 	%rd105, %rd3, %rd104;
	ld.global.f32 	%f434, [%rd105];
	fma.rn.f32 	%f2802, %f433, %f434, %f2802;
	setp.eq.s32 	%p14, %r270, 1;
	@%p14 bra 	$L__BB0_292;
	cvt.u64.u32 	%rd106, %r263;
	cvt.u64.u32 	%rd107, %r662;
	add.s64 	%rd108, %rd107, %rd106;
	shl.b64 	%rd109, %rd108, 2;
	add.s64 	%rd52, %rd4, %rd109;
	ld.global.f32 	%f435, [%rd52+4];
	cvt.u64.u32 	%rd110, %r4;
	add.s64 	%rd111, %rd107, %rd110;
	shl.b64 	%rd112, %rd111, 2;
	add.s64 	%rd53, %rd3, %rd112;
	ld.global.f32 	%f436, [%rd53+4];
	fma.rn.f32 	%f2802, %f435, %f436, %f2802;
	setp.eq.s32 	%p15, %r270, 2;
	@%p15 bra 	$L__BB0_292;
	ld.global.f32 	%f437, [%rd52+8];
	ld.global.f32 	%f438, [%rd53+8];
	fma.rn.f32 	%f2802, %f437, %f438, %f2802;
$L__BB0_292:
	setp.lt.u32 	%p16, %r260, 15;
	add.s64 	%rd114, %rd5, %rd70;
	ld.global.f32 	%f440, [%rd114];
	add.f32 	%f441, %f2802, %f440;
	st.local.f32 	[%rd7], %f441;
	add.s32 	%r273, %r307, %r2;
	mul.wide.u32 	%rd115, %r273, 4;
	add.s64 	%rd116, %rd6, %rd115;
	ld.global.f32 	%f442, [%rd116];
	add.f32 	%f2810, %f442, 0f00000000;
	mul.lo.s32 	%r274, %r273, %r307;
	mov.b32 	%r666, 0;
	@%p16 bra 	$L__BB0_295;
	and.b32  	%r666, %r307, -16;
	mov.b32 	%r664, 0;
$L__BB0_294:
	.pragma "nounroll";
	add.s32 	%r321, %r664, %r274;
	mul.wide.u32 	%rd117, %r321, 4;
	add.s64 	%rd118, %rd4, %rd117;
	ld.global.f32 	%f443, [%rd118];
	add.s32 	%r322, %r664, %r4;
	mul.wide.u32 	%rd119, %r322, 4;
	add.s64 	%rd120, %rd3, %rd119;
	ld.global.f32 	%f444, [%rd120];
	fma.rn.f32 	%f445, %f443, %f444, %f2810;
	ld.global.f32 	%f446, [%rd118+4];
	ld.global.f32 	%f447, [%rd120+4];
	fma.rn.f32 	%f448, %f446, %f447, %f445;
	ld.global.f32 	%f449, [%rd118+8];
	ld.global.f32 	%f450, [%rd120+8];
	fma.rn.f32 	%f451, %f449, %f450, %f448;
	ld.global.f32 	%f452, [%rd118+12];
	ld.global.f32 	%f453, [%rd120+12];
	fma.rn.f32 	%f454, %f452, %f453, %f451;
	ld.global.f32 	%f455, [%rd118+16];
	ld.global.f32 	%f456, [%rd120+16];
	fma.rn.f32 	%f457, %f455, %f456, %f454;
	ld.global.f32 	%f458, [%rd118+20];
	ld.global.f32 	%f459, [%rd120+20];
	fma.rn.f32 	%f460, %f458, %f459, %f457;
	ld.global.f32 	%f461, [%rd118+24];
	ld.global.f32 	%f462, [%rd120+24];
	fma.rn.f32 	%f463, %f461, %f462, %f460;
	ld.global.f32 	%f464, [%rd118+28];
	ld.global.f32 	%f465, [%rd120+28];
	fma.rn.f32 	%f466, %f464, %f465, %f463;
	ld.global.f32 	%f467, [%rd118+32];
	ld.global.f32 	%f468, [%rd120+32];
	fma.rn.f32 	%f469, %f467, %f468, %f466;
	ld.global.f32 	%f470, [%rd118+36];
	ld.global.f32 	%f471, [%rd120+36];
	fma.rn.f32 	%f472, %f470, %f471, %f469;
	ld.global.f32 	%f473, [%rd118+40];
	ld.global.f32 	%f474, [%rd120+40];
	fma.rn.f32 	%f475, %f473, %f474, %f472;
	ld.global.f32 	%f476, [%rd118+44];
	ld.global.f32 	%f477, [%rd120+44];
	fma.rn.f32 	%f478, %f476, %f477, %f475;
	ld.global.f32 	%f479, [%rd118+48];
	ld.global.f32 	%f480, [%rd120+48];
	fma.rn.f32 	%f481, %f479, %f480, %f478;
	ld.global.f32 	%f482, [%rd118+52];
	ld.global.f32 	%f483, [%rd120+52];
	fma.rn.f32 	%f484, %f482, %f483, %f481;
	ld.global.f32 	%f485, [%rd118+56];
	ld.global.f32 	%f486, [%rd120+56];
	fma.rn.f32 	%f487, %f485, %f486, %f484;
	ld.global.f32 	%f488, [%rd118+60];
	ld.global.f32 	%f489, [%rd120+60];
	fma.rn.f32 	%f2810, %f488, %f489, %f487;
	add.s32 	%r664, %r664, 16;
	setp.ne.s32 	%p17, %r664, %r666;
	@%p17 bra 	$L__BB0_294;
$L__BB0_295:
	setp.eq.s32 	%p18, %r261, 0;
	@%p18 bra 	$L__BB0_305;
	setp.lt.u32 	%p19, %r261, 8;
	@%p19 bra 	$L__BB0_298;
	add.s32 	%r323, %r666, %r274;
	mul.wide.u32 	%rd121, %r323, 4;
	add.s64 	%rd122, %rd4, %rd121;
	ld.global.f32 	%f491, [%rd122];
	add.s32 	%r324, %r666, %r4;
	mul.wide.u32 	%rd123, %r324, 4;
	add.s64 	%rd124, %rd3, %rd123;
	ld.global.f32 	%f492, [%rd124];
	fma.rn.f32 	%f493, %f491, %f492, %f2810;
	cvt.u64.u32 	%rd125, %r274;
	cvt.u64.u32 	%rd126, %r666;
	add.s64 	%rd127, %rd126, %rd125;
	shl.b64 	%rd128, %rd127, 2;
	add.s64 	%rd129, %rd4, %rd128;
	ld.global.f32 	%f494, [%rd129+4];
	cvt.u64.u32 	%rd130, %r4;
	add.s64 	%rd131, %rd126, %rd130;
	shl.b64 	%rd132, %rd131, 2;
	add.s64 	%rd133, %rd3, %rd132;
	ld.global.f32 	%f495, [%rd133+4];
	fma.rn.f32 	%f496, %f494, %f495, %f493;
	ld.global.f32 	%f497, [%rd129+8];
	ld.global.f32 	%f498, [%rd133+8];
	fma.rn.f32 	%f499, %f497, %f498, %f496;
	ld.global.f32 	%f500, [%rd129+12];
	ld.global.f32 	%f501, [%rd133+12];
	fma.rn.f32 	%f502, %f500, %f501, %f499;
	ld.global.f32 	%f503, [%rd129+16];
	ld.global.f32 	%f504, [%rd133+16];
	fma.rn.f32 	%f505, %f503, %f504, %f502;
	ld.global.f32 	%f506, [%rd129+20];
	ld.global.f32 	%f507, [%rd133+20];
	fma.rn.f32 	%f508, %f506, %f507, %f505;
	ld.global.f32 	%f509, [%rd129+24];
	ld.global.f32 	%f510, [%rd133+24];
	fma.rn.f32 	%f511, %f509, %f510, %f508;
	ld.global.f32 	%f512, [%rd129+28];
	ld.global.f32 	%f513, [%rd133+28];
	fma.rn.f32 	%f2810, %f512, %f513, %f511;
	add.s32 	%r666, %r666, 8;
$L__BB0_298:
	setp.eq.s32 	%p20, %r262, 0;
	@%p20 bra 	$L__BB0_305;
	and.b32  	%r281, %r307, 3;
	setp.lt.u32 	%p21, %r262, 4;
	@%p21 bra 	$L__BB0_301;
	add.s32 	%r325, %r666, %r274;
	mul.wide.u32 	%rd134, %r325, 4;
	add.s64 	%rd135, %rd4, %rd134;
	ld.global.f32 	%f515, [%rd135];
	add.s32 	%r326, %r666, %r4;
	mul.wide.u32 	%rd136, %r326, 4;
	add.s64 	%rd137, %rd3, %rd136;
	ld.global.f32 	%f516, [%rd137];
	fma.rn.f32 	%f517, %f515, %f516, %f2810;
	cvt.u64.u32 	%rd138, %r274;
	cvt.u64.u32 	%rd139, %r666;
	add.s64 	%rd140, %rd139, %rd138;
	shl.b64 	%rd141, %rd140, 2;
	add.s64 	%rd142, %rd4, %rd141;
	ld.global.f32 	%f518, [%rd142+4];
	cvt.u64.u32 	%rd143, %r4;
	add.s64 	%rd144, %rd139, %rd143;
	shl.b64 	%rd145, %rd144, 2;
	add.s64 	%rd146, %rd3, %rd145;
	ld.global.f32 	%f519, [%rd146+4];
	fma.rn.f32 	%f520, %f518, %f519, %f517;
	ld.global.f32 	%f521, [%rd142+8];
	ld.global.f32 	%f522, [%rd146+8];
	fma.rn.f32 	%f523, %f521, %f522, %f520;
	ld.global.f32 	%f524, [%rd142+12];
	ld.global.f32 	%f525, [%rd146+12];
	fma.rn.f32 	%f2810, %f524, %f525, %f523;
	add.s32 	%r666, %r666, 4;
$L__BB0_301:
	setp.eq.s32 	%p22, %r281, 0;
	@%p22 bra 	$L__BB0_305;
	add.s32 	%r327, %r666, %r274;
	mul.wide.u32 	%rd147, %r327, 4;
	add.s64 	%rd148, %rd4, %rd147;
	ld.global.f32 	%f526, [%rd148];
	add.s32 	%r328, %r666, %r4;
	mul.wide.u32 	%rd149, %r328, 4;
	add.s64 	%rd150, %rd3, %rd149;
	ld.global.f32 	%f527, [%rd150];
	fma.rn.f32 	%f2810, %f526, %f527, %f2810;
	setp.eq.s32 	%p23, %r281, 1;
	@%p23 bra 	$L__BB0_305;
	cvt.u64.u32 	%rd151, %r274;
	cvt.u64.u32 	%rd152, %r666;
	add.s64 	%rd153, %rd152, %rd151;
	shl.b64 	%rd154, %rd153, 2;
	add.s64 	%rd54, %rd4, %rd154;
	ld.global.f32 	%f528, [%rd54+4];
	cvt.u64.u32 	%rd155, %r4;
	add.s64 	%rd156, %rd152, %rd155;
	shl.b64 	%rd157, %rd156, 2;
	add.s64 	%rd55, %rd3, %rd157;
	ld.global.f32 	%f529, [%rd55+4];
	fma.rn.f32 	%f2810, %f528, %f529, %f2810;
	setp.eq.s32 	%p24, %r281, 2;
	@%p24 bra 	$L__BB0_305;
	ld.global.f32 	%f530, [%rd54+8];
	ld.global.f32 	%f531, [%rd55+8];
	fma.rn.f32 	%f2810, %f530, %f531, %f2810;
$L__BB0_305:
	setp.lt.u32 	%p25, %r260, 15;
	add.s64 	%rd159, %rd5, %rd115;
	ld.global.f32 	%f533, [%rd159];
	add.f32 	%f534, %f2810, %f533;
	st.local.f32 	[%rd7+4], %f534;
	add.s32 	%r284, %r273, %r307;
	mul.wide.u32 	%rd160, %r284, 4;
	add.s64 	%rd161, %rd6, %rd160;
	ld.global.f32 	%f535, [%rd161];
	add.f32 	%f2818, %f535, 0f00000000;
	mul.lo.s32 	%r285, %r284, %r307;
	mov.b32 	%r670, 0;
	@%p25 bra 	$L__BB0_308;
	and.b32  	%r670, %r307, -16;
	mov.b32 	%r668, 0;
$L__BB0_307:
	.pragma "nounroll";
	add.s32 	%r331, %r668, %r285;
	mul.wide.u32 	%rd162, %r331, 4;
	add.s64 	%rd163, %rd4, %rd162;
	ld.global.f32 	%f536, [%rd163];
	add.s32 	%r332, %r668, %r4;
	mul.wide.u32 	%rd164, %r332, 4;
	add.s64 	%rd165, %rd3, %rd164;
	ld.global.f32 	%f537, [%rd165];
	fma.rn.f32 	%f538, %f536, %f537, %f2818;
	ld.global.f32 	%f539, [%rd163+4];
	ld.global.f32 	%f540, [%rd165+4];
	fma.rn.f32 	%f541, %f539, %f540, %f538;
	ld.global.f32 	%f542, [%rd163+8];
	ld.global.f32 	%f543, [%rd165+8];
	fma.rn.f32 	%f544, %f542, %f543, %f541;
	ld.global.f32 	%f545, [%rd163+12];
	ld.global.f32 	%f546, [%rd165+12];
	fma.rn.f32 	%f547, %f545, %f546, %f544;
	ld.global.f32 	%f548, [%rd163+16];
	ld.global.f32 	%f549, [%rd165+16];
	fma.rn.f32 	%f550, %f548, %f549, %f547;
	ld.global.f32 	%f551, [%rd163+20];
	ld.global.f32 	%f552, [%rd165+20];
	fma.rn.f32 	%f553, %f551, %f552, %f550;
	ld.global.f32 	%f554, [%rd163+24];
	ld.global.f32 	%f555, [%rd165+24];
	fma.rn.f32 	%f556, %f554, %f555, %f553;
	ld.global.f32 	%f557, [%rd163+28];
	ld.global.f32 	%f558, [%rd165+28];
	fma.rn.f32 	%f559, %f557, %f558, %f556;
	ld.global.f32 	%f560, [%rd163+32];
	ld.global.f32 	%f561, [%rd165+32];
	fma.rn.f32 	%f562, %f560, %f561, %f559;
	ld.global.f32 	%f563, [%rd163+36];
	ld.global.f32 	%f564, [%rd165+36];
	fma.rn.f32 	%f565, %f563, %f564, %f562;
	ld.global.f32 	%f566, [%rd163+40];
	ld.global.f32 	%f567, [%rd165+40];
	fma.rn.f32 	%f568, %f566, %f567, %f565;
	ld.global.f32 	%f569, [%rd163+44];
	ld.global.f32 	%f570, [%rd165+44];
	fma.rn.f32 	%f571, %f569, %f570, %f568;
	ld.global.f32 	%f572, [%rd163+48];
	ld.global.f32 	%f573, [%rd165+48];
	fma.rn.f32 	%f574, %f572, %f573, %f571;
	ld.global.f32 	%f575, [%rd163+52];
	ld.global.f32 	%f576, [%rd165+52];
	fma.rn.f32 	%f577, %f575, %f576, %f574;
	ld.global.f32 	%f578, [%rd163+56];
	ld.global.f32 	%f579, [%rd165+56];
	fma.rn.f32 	%f580, %f578, %f579, %f577;
	ld.global.f32 	%f581, [%rd163+60];
	ld.global.f32 	%f582, [%rd165+60];
	fma.rn.f32 	%f2818, %f581, %f582, %f580;
	add.s32 	%r668, %r668, 16;
	setp.ne.s32 	%p26, %r668, %r670;
	@%p26 bra 	$L__BB0_307;
$L__BB0_308:
	setp.eq.s32 	%p27, %r261, 0;
	@%p27 bra 	$L__BB0_318;
	setp.lt.u32 	%p28, %r261, 8;
	@%p28 bra 	$L__BB0_311;
	add.s32 	%r333, %r670, %r285;
	mul.wide.u32 	%rd166, %r333, 4;
	add.s64 	%rd167, %rd4, %rd166;
	ld.global.f32 	%f584, [%rd167];
	add.s32 	%r334, %r670, %r4;
	mul.wide.u32 	%rd168, %r334, 4;
	add.s64 	%rd169, %rd3, %rd168;
	ld.global.f32 	%f585, [%rd169];
	fma.rn.f32 	%f586, %f584, %f585, %f2818;
	cvt.u64.u32 	%rd170, %r285;
	cvt.u64.u32 	%rd171, %r670;
	add.s64 	%rd172, %rd171, %rd170;
	shl.b64 	%rd173, %rd172, 2;
	add.s64 	%rd174, %rd4, %rd173;
	ld.global.f32 	%f587, [%rd174+4];
	cvt.u64.u32 	%rd175, %r4;
	add.s64 	%rd176, %rd171, %rd175;
	shl.b64 	%rd177, %rd176, 2;
	add.s64 	%rd178, %rd3, %rd177;
	ld.global.f32 	%f588, [%rd178+4];
	fma.rn.f32 	%f589, %f587, %f588, %f586;
	ld.global.f32 	%f590, [%rd174+8];
	ld.global.f32 	%f591, [%rd178+8];
	fma.rn.f32 	%f592, %f590, %f591, %f589;
	ld.global.f32 	%f593, [%rd174+12];
	ld.global.f32 	%f594, [%rd178+12];
	fma.rn.f32 	%f595, %f593, %f594, %f592;
	ld.global.f32 	%f596, [%rd174+16];
	ld.global.f32 	%f597, [%rd178+16];
	fma.rn.f32 	%f598, %f596, %f597, %f595;
	ld.global.f32 	%f599, [%rd174+20];
	ld.global.f32 	%f600, [%rd178+20];
	fma.rn.f32 	%f601, %f599, %f600, %f598;
	ld.global.f32 	%f602, [%rd174+24];
	ld.global.f32 	%f603, [%rd178+24];
	fma.rn.f32 	%f604, %f602, %f603, %f601;
	ld.global.f32 	%f605, [%rd174+28];
	ld.global.f32 	%f606, [%rd178+28];
	fma.rn.f32 	%f2818, %f605, %f606, %f604;
	add.s32 	%r670, %r670, 8;
$L__BB0_311:
	setp.eq.s32 	%p29, %r262, 0;
	@%p29 bra 	$L__BB0_318;
	and.b32  	%r292, %r307, 3;
	setp.lt.u32 	%p30, %r262, 4;
	@%p30 bra 	$L__BB0_314;
	add.s32 	%r335, %r670, %r285;
	mul.wide.u32 	%rd179, %r335, 4;
	add.s64 	%rd180, %rd4, %rd179;
	ld.global.f32 	%f608, [%rd180];
	add.s32 	%r336, %r670, %r4;
	mul.wide.u32 	%rd181, %r336, 4;
	add.s64 	%rd182, %rd3, %rd181;
	ld.global.f32 	%f609, [%rd182];
	fma.rn.f32 	%f610, %f608, %f609, %f2818;
	cvt.u64.u32 	%rd183, %r285;
	cvt.u64.u32 	%rd184, %r670;
	add.s64 	%rd185, %rd184, %rd183;
	shl.b64 	%rd186, %rd185, 2;
	add.s64 	%rd187, %rd4, %rd186;
	ld.global.f32 	%f611, [%rd187+4];
	cvt.u64.u32 	%rd188, %r4;
	add.s64 	%rd189, %rd184, %rd188;
	shl.b64 	%rd190, %rd189, 2;
	add.s64 	%rd191, %rd3, %rd190;
	ld.global.f32 	%f612, [%rd191+4];
	fma.rn.f32 	%f613, %f611, %f612, %f610;
	ld.global.f32 	%f614, [%rd187+8];
	ld.global.f32 	%f615, [%rd191+8];
	fma.rn.f32 	%f616, %f614, %f615, %f613;
	ld.global.f32 	%f617, [%rd187+12];
	ld.global.f32 	%f618, [%rd191+12];
	fma.rn.f32 	%f2818, %f617, %f618, %f616;
	add.s32 	%r670, %r670, 4;
$L__BB0_314:
	setp.eq.s32 	%p31, %r292, 0;
	@%p31 bra 	$L__BB0_318;
	add.s32 	%r337, %r670, %r285;
	mul.wide.u32 	%rd192, %r337, 4;
	add.s64 	%rd193, %rd4, %rd192;
	ld.global.f32 	%f619, [%rd193];
	add.s32 	%r338, %r670, %r4;
	mul.wide.u32 	%rd194, %r338, 4;
	add.s64 	%rd195, %rd3, %rd194;
	ld.global.f32 	%f620, [%rd195];
	fma.rn.f32 	%f2818, %f619, %f620, %f2818;
	setp.eq.s32 	%p32, %r292, 1;
	@%p32 bra 	$L__BB0_318;
	cvt.u64.u32 	%rd196, %r285;
	cvt.u64.u32 	%rd197, %r670;
	add.s64 	%rd198, %rd197, %rd196;
	shl.b64 	%rd199, %rd198, 2;
	add.s64 	%rd56, %rd4, %rd199;
	ld.global.f32 	%f621, [%rd56+4];
	cvt.u64.u32 	%rd200, %r4;
	add.s64 	%rd201, %rd197, %rd200;
	shl.b64 	%rd202, %rd201, 2;
	add.s64 	%rd57, %rd3, %rd202;
	ld.global.f32 	%f622, [%rd57+4];
	fma.rn.f32 	%f2818, %f621, %f622, %f2818;
	setp.eq.s32 	%p33, %r292, 2;
	@%p33 bra 	$L__BB0_318;
	ld.global.f32 	%f623, [%rd56+8];
	ld.global.f32 	%f624, [%rd57+8];
	fma.rn.f32 	%f2818, %f623, %f624, %f2818;
$L__BB0_318:
	setp.lt.u32 	%p34, %r260, 15;
	add.s64 	%rd204, %rd5, %rd160;
	ld.global.f32 	%f626, [%rd204];
	add.f32 	%f627, %f2818, %f626;
	st.local.f32 	[%rd7+8], %f627;
	add.s32 	%r295, %r284, %r307;
	mul.wide.u32 	%rd205, %r295, 4;
	add.s64 	%rd206, %rd6, %rd205;
	ld.global.f32 	%f628, [%rd206];
	add.f32 	%f2826, %f628, 0f00000000;
	mul.lo.s32 	%r296, %r295, %r307;
	mov.b32 	%r674, 0;
	@%p34 bra 	$L__BB0_321;
	and.b32  	%r674, %r307, -16;
	mov.b32 	%r672, 0;
$L__BB0_320:
	.pragma "nounroll";
	add.s32 	%r341, %r672, %r296;
	mul.wide.u32 	%rd207, %r341, 4;
	add.s64 	%rd208, %rd4, %rd207;
	ld.global.f32 	%f629, [%rd208];
	add.s32 	%r342, %r672, %r4;
	mul.wide.u32 	%rd209, %r342, 4;
	add.s64 	%rd210, %rd3, %rd209;
	ld.global.f32 	%f630, [%rd210];
	fma.rn.f32 	%f631, %f629, %f630, %f2826;
	ld.global.f32 	%f632, [%rd208+4];
	ld.global.f32 	%f633, [%rd210+4];
	fma.rn.f32 	%f634, %f632, %f633, %f631;
	ld.global.f32 	%f635, [%rd208+8];
	ld.global.f32 	%f636, [%rd210+8];
	fma.rn.f32 	%f637, %f635, %f636, %f634;
	ld.global.f32 	%f638, [%rd208+12];
	ld.global.f32 	%f639, [%rd210+12];
	fma.rn.f32 	%f640, %f638, %f639, %f637;
	ld.global.f32 	%f641, [%rd208+16];
	ld.global.f32 	%f642, [%rd210+16];
	fma.rn.f32 	%f643, %f641, %f642, %f640;
	ld.global.f32 	%f644, [%rd208+20];
	ld.global.f32 	%f645, [%rd210+20];
	fma.rn.f32 	%f646, %f644, %f645, %f643;
	ld.global.f32 	%f647, [%rd208+24];
	ld.global.f32 	%f648, [%rd210+24];
	fma.rn.f32 	%f649, %f647, %f648, %f646;
	ld.global.f32 	%f650, [%rd208+28];
	ld.global.f32 	%f651, [%rd210+28];
	fma.rn.f32 	%f652, %f650, %f651, %f649;
	ld.global.f32 	%f653, [%rd208+32];
	ld.global.f32 	%f654, [%rd210+32];
	fma.rn.f32 	%f655, %f653, %f654, %f652;
	ld.global.f32 	%f656, [%rd208+36];
	ld.global.f32 	%f657, [%rd210+36];
	fma.rn.f32 	%f658, %f656, %f657, %f655;
	ld.global.f32 	%f659, [%rd208+40];
	ld.global.f32 	%f660, [%rd210+40];
	fma.rn.f32 	%f661, %f659, %f660, %f658;
	ld.global.f32 	%f662, [%rd208+44];
	ld.global.f32 	%f663, [%rd210+44];
	fma.rn.f32 	%f664, %f662, %f663, %f661;
	ld.global.f32 	%f665, [%rd208+48];
	ld.global.f32 	%f666, [%rd210+48];
	fma.rn.f32 	%f667, %f665, %f666, %f664;
	ld.global.f32 	%f668, [%rd208+52];
	ld.global.f32 	%f669, [%rd210+52];
	fma.rn.f32 	%f670, %f668, %f669, %f667;
	ld.global.f32 	%f671, [%rd208+56];
	ld.global.f32 	%f672, [%rd210+56];
	fma.rn.f32 	%f673, %f671, %f672, %f670;
	ld.global.f32 	%f674, [%rd208+60];
	ld.global.f32 	%f675, [%rd210+60];
	fma.rn.f32 	%f2826, %f674, %f675, %f673;
	add.s32 	%r672, %r672, 16;
	setp.ne.s32 	%p35, %r672, %r674;
	@%p35 bra 	$L__BB0_320;
$L__BB0_321:
	setp.eq.s32 	%p36, %r261, 0;
	@%p36 bra 	$L__BB0_331;
	setp.lt.u32 	%p37, %r261, 8;
	@%p37 bra 	$L__BB0_324;
	add.s32 	%r343, %r674, %r296;
	mul.wide.u32 	%rd211, %r343, 4;
	add.s64 	%rd212, %rd4, %rd211;
	ld.global.f32 	%f677, [%rd212];
	add.s32 	%r344, %r674, %r4;
	mul.wide.u32 	%rd213, %r344, 4;
	add.s64 	%rd214, %rd3, %rd213;
	ld.global.f32 	%f678, [%rd214];
	fma.rn.f32 	%f679, %f677, %f678, %f2826;
	cvt.u64.u32 	%rd215, %r296;
	cvt.u64.u32 	%rd216, %r674;
	add.s64 	%rd217, %rd216, %rd215;
	shl.b64 	%rd218, %rd217, 2;
	add.s64 	%rd219, %rd4, %rd218;
	ld.global.f32 	%f680, [%rd219+4];
	cvt.u64.u32 	%rd220, %r4;
	add.s64 	%rd221, %rd216, %rd220;
	shl.b64 	%rd222, %rd221, 2;
	add.s64 	%rd223, %rd3, %rd222;
	ld.global.f32 	%f681, [%rd223+4];
	fma.rn.f32 	%f682, %f680, %f681, %f679;
	ld.global.f32 	%f683, [%rd219+8];
	ld.global.f32 	%f684, [%rd223+8];
	fma.rn.f32 	%f685, %f683, %f684, %f682;
	ld.global.f32 	%f686, [%rd219+12];
	ld.global.f32 	%f687, [%rd223+12];
	fma.rn.f32 	%f688, %f686, %f687, %f685;
	ld.global.f32 	%f689, [%rd219+16];
	ld.global.f32 	%f690, [%rd223+16];
	fma.rn.f32 	%f691, %f689, %f690, %f688;
	ld.global.f32 	%f692, [%rd219+20];
	ld.global.f32 	%f693, [%rd223+20];
	fma.rn.f32 	%f694, %f692, %f693, %f691;
	ld.global.f32 	%f695, [%rd219+24];
	ld.global.f32 	%f696, [%rd223+24];
	fma.rn.f32 	%f697, %f695, %f696, %f694;
	ld.global.f32 	%f698, [%rd219+28];
	ld.global.f32 	%f699, [%rd223+28];
	fma.rn.f32 	%f2826, %f698, %f699, %f697;
	add.s32 	%r674, %r674, 8;
$L__BB0_324:
	setp.eq.s32 	%p38, %r262, 0;
	@%p38 bra 	$L__BB0_331;
	and.b32  	%r303, %r307, 3;
	setp.lt.u32 	%p39, %r262, 4;
	@%p39 bra 	$L__BB0_327;
	add.s32 	%r345, %r674, %r296;
	mul.wide.u32 	%rd224, %r345, 4;
	add.s64 	%rd225, %rd4, %rd224;
	ld.global.f32 	%f701, [%rd225];
	add.s32 	%r346, %r674, %r4;
	mul.wide.u32 	%rd226, %r346, 4;
	add.s64 	%rd227, %rd3, %rd226;
	ld.global.f32 	%f702, [%rd227];
	fma.rn.f32 	%f703, %f701, %f702, %f2826;
	cvt.u64.u32 	%rd228, %r296;
	cvt.u64.u32 	%rd229, %r674;
	add.s64 	%rd230, %rd229, %rd228;
	shl.b64 	%rd231, %rd230, 2;
	add.s64 	%rd232, %rd4, %rd231;
	ld.global.f32 	%f704, [%rd232+4];
	cvt.u64.u32 	%rd233, %r4;
	add.s64 	%rd234, %rd229, %rd233;
	shl.b64 	%rd235, %rd234, 2;
	add.s64 	%rd236, %rd3, %rd235;
	ld.global.f32 	%f705, [%rd236+4];
	fma.rn.f32 	%f706, %f704, %f705, %f703;
	ld.global.f32 	%f707, [%rd232+8];
	ld.global.f32 	%f708, [%rd236+8];
	fma.rn.f32 	%f709, %f707, %f708, %f706;
	ld.global.f32 	%f710, [%rd232+12];
	ld.global.f32 	%f711, [%rd236+12];
	fma.rn.f32 	%f2826, %f710, %f711, %f709;
	add.s32 	%r674, %r674, 4;
$L__BB0_327:
	setp.eq.s32 	%p40, %r303, 0;
	@%p40 bra 	$L__BB0_331;
	add.s32 	%r347, %r674, %r296;
	mul.wide.u32 	%rd237, %r347, 4;
	add.s64 	%rd238, %rd4, %rd237;
	ld.global.f32 	%f712, [%rd238];
	add.s32 	%r348, %r674, %r4;
	mul.wide.u32 	%rd239, %r348, 4;
	add.s64 	%rd240, %rd3, %rd239;
	ld.global.f32 	%f713, [%rd240];
	fma.rn.f32 	%f2826, %f712, %f713, %f2826;
	setp.eq.s32 	%p41, %r303, 1;
	@%p41 bra 	$L__BB0_331;
	cvt.u64.u32 	%rd241, %r296;
	cvt.u64.u32 	%rd242, %r674;
	add.s64 	%rd243, %rd242, %rd241;
	shl.b64 	%rd244, %rd243, 2;
	add.s64 	%rd58, %rd4, %rd244;
	ld.global.f32 	%f714, [%rd58+4];
	cvt.u64.u32 	%rd245, %r4;
	add.s64 	%rd246, %rd242, %rd245;
	shl.b64 	%rd247, %rd246, 2;
	add.s64 	%rd59, %rd3, %rd247;
	ld.global.f32 	%f715, [%rd59+4];
	fma.rn.f32 	%f2826, %f714, %f715, %f2826;
	setp.eq.s32 	%p42, %r303, 2;
	@%p42 bra 	$L__BB0_331;
	ld.global.f32 	%f716, [%rd58+8];
	ld.global.f32 	%f717, [%rd59+8];
	fma.rn.f32 	%f2826, %f716, %f717, %f2826;
$L__BB0_331:
	add.s64 	%rd249, %rd5, %rd205;
	ld.global.f32 	%f718, [%rd249];
	add.f32 	%f719, %f2826, %f718;
	st.local.f32 	[%rd7+12], %f719;
$L__BB0_332:
	ld.param.u64 	%rd1058, [lstm_cell_kernel_param_8];
	ld.local.v4.f32 	{%f2562, %f2563, %f2564, %f2565}, [%rd7];
	fma.rn.f32 	%f2566, %f2562, 0fBBBB989D, 0f3F000000;
	cvt.sat.f32.f32 	%f2567, %f2566;
	mov.f32 	%f2568, 0f4B400001;
	mov.f32 	%f2569, 0f437C0000;
	fma.rm.f32 	%f2570, %f2567, %f2569, %f2568;
	add.f32 	%f2571, %f2570, 0fCB40007F;
	neg.f32 	%f2572, %f2571;
	fma.rn.f32 	%f2573, %f2562, 0fBFB8AA3B, %f2572;
	fma.rn.f32 	%f2574, %f2562, 0fB2A57060, %f2573;
	mov.b32 	%r568, %f2570;
	shl.b32 	%r569, %r568, 23;
	mov.b32 	%f2575, %r569;
	ex2.approx.ftz.f32 	%f2576, %f2574;
	fma.rn.f32 	%f2577, %f2576, %f2575, 0f3F800000;
	rcp.rn.f32 	%f2578, %f2577;
	fma.rn.f32 	%f2579, %f2563, 0fBBBB989D, 0f3F000000;
	cvt.sat.f32.f32 	%f2580, %f2579;
	fma.rm.f32 	%f2581, %f2580, %f2569, %f2568;
	add.f32 	%f2582, %f2581, 0fCB40007F;
	neg.f32 	%f2583, %f2582;
	fma.rn.f32 	%f2584, %f2563, 0fBFB8AA3B, %f2583;
	fma.rn.f32 	%f2585, %f2563, 0fB2A57060, %f2584;
	mov.b32 	%r570, %f2581;
	shl.b32 	%r571, %r570, 23;
	mov.b32 	%f2586, %r571;
	ex2.approx.ftz.f32 	%f2587, %f2585;
	fma.rn.f32 	%f2588, %f2587, %f2586, 0f3F800000;
	rcp.rn.f32 	%f2589, %f2588;
	abs.f32 	%f2590, %f2564;
	mul.f32 	%f2591, %f2590, 0f4038AA3B;
	ex2.approx.ftz.f32 	%f2592, %f2591;
	add.f32 	%f2593, %f2592, 0f3F800000;
	rcp.approx.ftz.f32 	%f2594, %f2593;
	fma.rn.f32 	%f2595, %f2594, 0fC0000000, 0f3F800000;
	setp.ge.f32 	%p231, %f2590, 0f41102CB4;
	selp.f32 	%f2596, 0f3F800000, %f2595, %p231;
	copysign.f32 	%f2597, %f2564, %f2596;
	mul.f32 	%f2598, %f2564, %f2564;
	fma.rn.f32 	%f2599, %f2598, 0f3C80F082, 0fBD563CAE;
	fma.rn.f32 	%f2600, %f2599, %f2598, 0f3E085941;
	fma.rn.f32 	%f2601, %f2600, %f2598, 0fBEAAA9ED;
	fma.rn.f32 	%f2602, %f2601, %f2598, 0f00000000;
	fma.rn.f32 	%f2603, %f2602, %f2564, %f2564;
	setp.ge.f32 	%p232, %f2590, 0f3F19999A;
	selp.f32 	%f2604, %f2597, %f2603, %p232;
	fma.rn.f32 	%f2605, %f2565, 0fBBBB989D, 0f3F000000;
	cvt.sat.f32.f32 	%f2606, %f2605;
	fma.rm.f32 	%f2607, %f2606, %f2569, %f2568;
	add.f32 	%f2608, %f2607, 0fCB40007F;
	neg.f32 	%f2609, %f2608;
	fma.rn.f32 	%f2610, %f2565, 0fBFB8AA3B, %f2609;
	fma.rn.f32 	%f2611, %f2565, 0fB2A57060, %f2610;
	mov.b32 	%r572, %f2607;
	shl.b32 	%r573, %r572, 23;
	mov.b32 	%f2612, %r573;
	ex2.approx.ftz.f32 	%f2613, %f2611;
	fma.rn.f32 	%f2614, %f2613, %f2612, 0f3F800000;
	rcp.rn.f32 	%f2615, %f2614;
	add.s32 	%r574, %r4, %r2;
	cvta.to.global.u64 	%rd1051, %rd60;
	mul.wide.u32 	%rd1052, %r574, 4;
	add.s64 	%rd1053, %rd1051, %rd1052;
	ld.global.f32 	%f2616, [%rd1053];
	mul.f32 	%f2617, %f2578, %f2604;
	fma.rn.f32 	%f2618, %f2616, %f2589, %f2617;
	cvta.to.global.u64 	%rd1054, %rd1058;
	add.s64 	%rd1055, %rd1054, %rd1052;
	st.global.f32 	[%rd1055], %f2618;
	abs.f32 	%f2619, %f2618;
	mul.f32 	%f2620, %f2619, 0f4038AA3B;
	ex2.approx.ftz.f32 	%f2621, %f2620;
	add.f32 	%f2622, %f2621, 0f3F800000;
	rcp.approx.ftz.f32 	%f2623, %f2622;
	fma.rn.f32 	%f2624, %f2623, 0fC0000000, 0f3F800000;
	setp.ge.f32 	%p233, %f2619, 0f41102CB4;
	selp.f32 	%f2625, 0f3F800000, %f2624, %p233;
	copysign.f32 	%f2626, %f2618, %f2625;
	mul.f32 	%f2627, %f2618, %f2618;
	fma.rn.f32 	%f2628, %f2627, 0f3C80F082, 0fBD563CAE;
	fma.rn.f32 	%f2629, %f2628, %f2627, 0f3E085941;
	fma.rn.f32 	%f2630, %f2629, %f2627, 0fBEAAA9ED;
	fma.rn.f32 	%f2631, %f2630, %f2627, 0f00000000;
	fma.rn.f32 	%f2632, %f2631, %f2618, %f2618;
	setp.ge.f32 	%p234, %f2619, 0f3F19999A;
	selp.f32 	%f2633, %f2626, %f2632, %p234;
	mul.f32 	%f2634, %f2615, %f2633;
	cvta.to.global.u64 	%rd1056, %rd63;
	add.s64 	%rd1057, %rd1056, %rd1052;
	st.global.f32 	[%rd1057], %f2634;
$L__BB0_333:
	ret;

}


// ===== COMPILED SASS (sm_100) =====

	.target	sm_100

	.elftype	@"ET_EXEC"


//--------------------- .note.nv.tkinfo           --------------------------
	.section	.note.nv.tkinfo,"",@"SHT_NOTE"
	.sectionflags	@"SHF_NOTE_NV_TKINFO"
	.tkinfo
        /*0018*/ 	.word	0x00000002
        /*0030*/ 	.string	""
        /*0030*/ 	.string	"ptxas"
        /*0030*/ 	.string	"Cuda compilation tools, release 13.0, V13.0.88"
        /*0030*/ 	.string	"Build cuda_13.0.r13.0/compiler.36424714_0"
        /*0030*/ 	.string	"-arch sm_100 -m 64 "



//--------------------- .note.nv.cuinfo           --------------------------
	.section	.note.nv.cuinfo,"",@"SHT_NOTE"
	.sectionflags	@"SHF_NOTE_NV_CUINFO"
        /*0018*/ 	.short	0x0002
        /*001a*/ 	.short	0x0064
        /*001c*/ 	.short	0x0082
	.zero		2


//--------------------- .nv.info                  --------------------------
	.section	.nv.info,"",@"SHT_CUDA_INFO"
	.align	4


	//----- nvinfo : EIATTR_REGCOUNT
	.align		4
        /*0000*/ 	.byte	0x04, 0x2f
        /*0002*/ 	.short	(.L_1 - .L_0)
	.align		4
.L_0:
        /*0004*/ 	.word	index@(lstm_cell_kernel)
        /*0008*/ 	.word	0x00000028


	//----- nvinfo : EIATTR_FRAME_SIZE
	.align		4
.L_1:
        /*000c*/ 	.byte	0x04, 0x11
        /*000e*/ 	.short	(.L_3 - .L_2)
	.align		4
.L_2:
        /*0010*/ 	.word	index@($__internal_0_$__cuda_sm20_rcp_rn_f32_slowpath)
        /*0014*/ 	.word	0x00000000


	//----- nvinfo : EIATTR_FRAME_SIZE
	.align		4
.L_3:
        /*0018*/ 	.byte	0x04, 0x11
        /*001a*/ 	.short	(.L_5 - .L_4)
	.align		4
.L_4:
        /*001c*/ 	.word	index@(lstm_cell_kernel)
        /*0020*/ 	.word	0x00000000


	//----- nvinfo : EIATTR_MIN_STACK_SIZE
	.align		4
.L_5:
        /*0024*/ 	.byte	0x04, 0x12
        /*0026*/ 	.short	(.L_7 - .L_6)
	.align		4
.L_6:
        /*0028*/ 	.word	index@(lstm_cell_kernel)
        /*002c*/ 	.word	0x00000000
.L_7:


//--------------------- .nv.compat                --------------------------
	.section	.nv.compat,"",@"SHT_CUDA_COMPAT_INFO"
	.align	4
        /*0000*/ 	.byte	0x02, 0x09, 0x00, 0x00, 0x02, 0x02, 0x01, 0x00, 0x02, 0x05, 0x05, 0x00, 0x03, 0x07, 0x01, 0x01
        /*0010*/ 	.byte	0x02, 0x03, 0x00, 0x00, 0x02, 0x06, 0x01, 0x00, 0x04, 0x0b, 0x08, 0x00, 0x01, 0x00, 0x00, 0x00
        /*0020*/ 	.byte	0x00, 0x00, 0x00, 0x00


//--------------------- .nv.info.lstm_cell_kernel --------------------------
	.section	.nv.info.lstm_cell_kernel,"",@"SHT_CUDA_INFO"
	.sectionflags	@""
	.align	4


	//----- nvinfo : EIATTR_CUDA_API_VERSION
	.align		4
        /*0000*/ 	.byte	0x04, 0x37
        /*0002*/ 	.short	(.L_9 - .L_8)
.L_8:
        /*0004*/ 	.word	0x00000082


	//----- nvinfo : EIATTR_KPARAM_INFO
	.align		4
.L_9:
        /*0008*/ 	.byte	0x04, 0x17
        /*000a*/ 	.short	(.L_11 - .L_10)
.L_10:
        /*000c*/ 	.word	0x00000000
        /*0010*/ 	.short	0x000b
        /*0012*/ 	.short	0x0050
        /*0014*/ 	.byte	0x00, 0xf0, 0x11, 0x00


	//----- nvinfo : EIATTR_KPARAM_INFO
	.align		4
.L_11:
        /*0018*/ 	.byte	0x04, 0x17
        /*001a*/ 	.short	(.L_13 - .L_12)
.L_12:
        /*001c*/ 	.word	0x00000000
        /*0020*/ 	.short	0x000a
        /*0022*/ 	.short	0x004c
        /*0024*/ 	.byte	0x00, 0xf0, 0x11, 0x00


	//----- nvinfo : EIATTR_KPARAM_INFO
	.align		4
.L_13:
        /*0028*/ 	.byte	0x04, 0x17
        /*002a*/ 	.short	(.L_15 - .L_14)
.L_14:
        /*002c*/ 	.word	0x00000000
        /*0030*/ 	.short	0x0009
        /*0032*/ 	.short	0x0048
        /*0034*/ 	.byte	0x00, 0xf0, 0x11, 0x00


	//----- nvinfo : EIATTR_KPARAM_INFO
	.align		4
.L_15:
        /*0038*/ 	.byte	0x04, 0x17
        /*003a*/ 	.short	(.L_17 - .L_16)
.L_16:
        /*003c*/ 	.word	0x00000000
        /*0040*/ 	.short	0x0008
        /*0042*/ 	.short	0x0040
        /*0044*/ 	.byte	0x00, 0xf5, 0x21, 0x00


	//----- nvinfo : EIATTR_KPARAM_INFO
	.align		4
.L_17:
        /*0048*/ 	.byte	0x04, 0x17
        /*004a*/ 	.short	(.L_19 - .L_18)
.L_18:
        /*004c*/ 	.word	0x00000000
        /*0050*/ 	.short	0x0007
        /*0052*/ 	.short	0x0038
        /*0054*/ 	.byte	0x00, 0xf5, 0x21, 0x00


	//----- nvinfo : EIATTR_KPARAM_INFO
	.align		4
.L_19:
        /*0058*/ 	.byte	0x04, 0x17
        /*005a*/ 	.short	(.L_21 - .L_20)
.L_20:
        /*005c*/ 	.word	0x00000000
        /*0060*/ 	.short	0x0006
        /*0062*/ 	.short	0x0030
        /*0064*/ 	.byte	0x00, 0xf5, 0x21, 0x00


	//----- nvinfo : EIATTR_KPARAM_INFO
	.align		4
.L_21:
        /*0068*/ 	.byte	0x04, 0x17
        /*006a*/ 	.short	(.L_23 - .L_22)
.L_22:
        /*006c*/ 	.word	0x00000000
        /*0070*/ 	.short	0x0005
        /*0072*/ 	.short	0x0028
        /*0074*/ 	.byte	0x00, 0xf5, 0x21, 0x00


	//----- nvinfo : EIATTR_KPARAM_INFO
	.align		4
.L_23:
        /*0078*/ 	.byte	0x04, 0x17
        /*007a*/ 	.short	(.L_25 - .L_24)
.L_24:
        /*007c*/ 	.word	0x00000000
        /*0080*/ 	.short	0x0004
        /*0082*/ 	.short	0x0020
        /*0084*/ 	.byte	0x00, 0xf5, 0x21, 0x00


	//----- nvinfo : EIATTR_KPARAM_INFO
	.align		4
.L_25:
        /*0088*/ 	.byte	0x04, 0x17
        /*008a*/ 	.short	(.L_27 - .L_26)
.L_26:
        /*008c*/ 	.word	0x00000000
        /*0090*/ 	.short	0x0003
        /*0092*/ 	.short	0x0018
        /*0094*/ 	.byte	0x00, 0xf5, 0x21, 0x00


	//----- nvinfo : EIATTR_KPARAM_INFO
	.align		4
.L_27:
        /*0098*/ 	.byte	0x04, 0x17
        /*009a*/ 	.short	(.L_29 - .L_28)
.L_28:
        /*009c*/ 	.word	0x00000000
        /*00a0*/ 	.short	0x0002
        /*00a2*/ 	.short	0x0010
        /*00a4*/ 	.byte	0x00, 0xf5, 0x21, 0x00


	//----- nvinfo : EIATTR_KPARAM_INFO
	.align		4
.L_29:
        /*00a8*/ 	.byte	0x04, 0x17
        /*00aa*/ 	.short	(.L_31 - .L_30)
.L_30:
        /*00ac*/ 	.word	0x00000000
        /*00b0*/ 	.short	0x0001
        /*00b2*/ 	.short	0x0008
        /*00b4*/ 	.byte	0x00, 0xf5, 0x21, 0x00


	//----- nvinfo : EIATTR_KPARAM_INFO
	.align		4
.L_31:
        /*00b8*/ 	.byte	0x04, 0x17
        /*00ba*/ 	.short	(.L_33 - .L_32)
.L_32:
        /*00bc*/ 	.word	0x00000000
        /*00c0*/ 	.short	0x0000
        /*00c2*/ 	.short	0x0000
        /*00c4*/ 	.byte	0x00, 0xf5, 0x21, 0x00


	//----- nvinfo : EIATTR_SPARSE_MMA_MASK
	.align		4
.L_33:
        /*00c8*/ 	.byte	0x03, 0x50
        /*00ca*/ 	.short	0x0000


	//----- nvinfo : EIATTR_MAXREG_COUNT
	.align		4
        /*00cc*/ 	.byte	0x03, 0x1b
        /*00ce*/ 	.short	0x00ff


	//----- nvinfo : EIATTR_MERCURY_ISA_VERSION
	.align		4
        /*00d0*/ 	.byte	0x03, 0x5f
        /*00d2*/ 	.short	0x0101


	//----- nvinfo : EIATTR_VRC_CTA_INIT_COUNT
	.align		4
        /*00d4*/ 	.byte	0x02, 0x4a
	.zero		1
	.zero		1


	//----- nvinfo : EIATTR_EXIT_INSTR_OFFSETS
	.align		4
        /*00d8*/ 	.byte	0x04, 0x1c
        /*00da*/ 	.short	(.L_35 - .L_34)


	//   ....[0]....
.L_34:
        /*00dc*/ 	.word	0x00000070


	//   ....[1]....
        /*00e0*/ 	.word	0x00011680


	//----- nvinfo : EIATTR_CRS_STACK_SIZE
	.align		4
.L_35:
        /*00e4*/ 	.byte	0x04, 0x1e
        /*00e6*/ 	.short	(.L_37 - .L_36)
.L_36:
        /*00e8*/ 	.word	0x00000000


	//----- nvinfo : EIATTR_CBANK_PARAM_SIZE
	.align		4
.L_37:
        /*00ec*/ 	.byte	0x03, 0x19
        /*00ee*/ 	.short	0x0054


	//----- nvinfo : EIATTR_PARAM_CBANK
	.align		4
        /*00f0*/ 	.byte	0x04, 0x0a
        /*00f2*/ 	.short	(.L_39 - .L_38)
	.align		4
.L_38:
        /*00f4*/ 	.word	index@(.nv.constant0.lstm_cell_kernel)
        /*00f8*/ 	.short	0x0380
        /*00fa*/ 	.short	0x0054


	//----- nvinfo : EIATTR_SW_WAR
	.align		4
.L_39:
        /*00fc*/ 	.byte	0x04, 0x36
        /*00fe*/ 	.short	(.L_41 - .L_40)
.L_40:
        /*0100*/ 	.word	0x00000008
.L_41:


//--------------------- .nv.callgraph             --------------------------
	.section	.nv.callgraph,"",@"SHT_CUDA_CALLGRAPH"
	.align	4
	.sectionentsize	8
	.align		4
        /*0000*/ 	.word	0x00000000
	.align		4
        /*0004*/ 	.word	0xffffffff
	.align		4
        /*0008*/ 	.word	0x00000000
	.align		4
        /*000c*/ 	.word	0xfffffffe
	.align		4
        /*0010*/ 	.word	0x00000000
	.align		4
        /*0014*/ 	.word	0xfffffffd
	.align		4
        /*0018*/ 	.word	0x00000000
	.align		4
        /*001c*/ 	.word	0xfffffffc


//--------------------- .text.lstm_cell_kernel    --------------------------
	.section	.text.lstm_cell_kernel,"ax",@progbits
	.align	128
        .global         lstm_cell_kernel
        .type           lstm_cell_kernel,@function
        .size           lstm_cell_kernel,(.L_x_146 - lstm_cell_kernel)
        .other          lstm_cell_kernel,@"STO_CUDA_ENTRY STV_DEFAULT"
lstm_cell_kernel:
.text.lstm_cell_kernel:
[----:B------:R-:W-:Y:S01]  /*0000*/  LDC R1, c[0x0][0x37c] ;  /* 0x0000df00ff017b82 */ /* 0x000fe20000000800 */
[----:B------:R-:W0:Y:S07]  /*0010*/  S2R R0, SR_TID.X ;  /* 0x0000000000007919 */ /* 0x000e2e0000002100 */
[----:B------:R-:W0:Y:S08]  /*0020*/  LDC R21, c[0x0][0x3d0] ;  /* 0x0000f400ff157b82 */ /* 0x000e300000000800 */
[----:B------:R-:W1:Y:S08]  /*0030*/  S2UR UR4, SR_CTAID.X ;  /* 0x00000000000479c3 */ /* 0x000e700000002500 */
[----:B------:R-:W1:Y:S01]  /*0040*/  LDC R2, c[0x0][0x3c8] ;  /* 0x0000f200ff027b82 */ /* 0x000e620000000800 */
[----:B0-----:R-:W-:-:S04]  /*0050*/  ISETP.GE.AND P0, PT, R0, R21, PT ;  /* 0x000000150000720c */ /* 0x001fc80003f06270 */
[----:B-1----:R-:W-:-:S13]  /*0060*/  ISETP.LE.OR P0, PT, R2, UR4, P0 ;  /* 0x0000000402007c0c */ /* 0x002fda0008703670 */
[----:B------:R-:W-:Y:S05]  /*0070*/  @P0 EXIT ;  /* 0x000000000000094d */ /* 0x000fea0003800000 */
[----:B------:R-:W0:Y:S01]  /*0080*/  LDC R13, c[0x0][0x3cc] ;  /* 0x0000f300ff0d7b82 */ /* 0x000e220000000800 */
[----:B------:R-:W1:Y:S01]  /*0090*/  LDCU.64 UR6, c[0x0][0x358] ;  /* 0x00006b00ff0677ac */ /* 0x000e620008000a00 */
[----:B------:R-:W-:Y:S01]  /*00a0*/  IMAD R3, R21, UR4, RZ ;  /* 0x0000000415037c24 */ /* 0x000fe2000f8e02ff */
[----:B0-----:R-:W-:-:S13]  /*00b0*/  ISETP.GE.AND P0, PT, R13, 0x1, PT ;  /* 0x000000010d00780c */ /* 0x001fda0003f06270 */
[----:B-1----:R-:W-:Y:S05]  /*00c0*/  @!P0 BRA `(.L_x_0) ;  /* 0x0000005c002c8947 */ /* 0x002fea0003800000 */
[----:B------:R-:W0:Y:S01]  /*00d0*/  LDCU.64 UR8, c[0x0][0x3a8] ;  /* 0x00007500ff0877ac */ /* 0x000e220008000a00 */
[----:B------:R-:W-:Y:S01]  /*00e0*/  HFMA2 R2, -RZ, RZ, 0, 0 ;  /* 0x00000000ff027431 */ /* 0x000fe200000001ff */
[----:B------:R-:W-:Y:S02]  /*00f0*/  CS2R R4, SRZ ;  /* 0x0000000000047805 */ /* 0x000fe4000001ff00 */
[----:B------:R-:W-:Y:S01]  /*0100*/  MOV R6, RZ ;  /* 0x000000ff00067202 */ /* 0x000fe20000000f00 */
[----:B------:R-:W-:Y:S01]  /*0110*/  IMAD R7, R13, UR4, RZ ;  /* 0x000000040d077c24 */ /* 0x000fe2000f8e02ff */
[----:B0-----:R-:W-:-:S04]  /*0120*/  UISETP.NE.U32.AND UP0, UPT, UR8, URZ, UPT ;  /* 0x000000ff0800728c */ /* 0x001fc8000bf05070 */
[----:B------:R-:W-:-:S09]  /*0130*/  UISETP.NE.AND.EX UP0, UPT, UR9, URZ, UPT, UP0 ;  /* 0x000000ff0900728c */ /* 0x000fd2000bf05300 */
[----:B------:R-:W-:Y:S05]  /*0140*/  BRA.U UP0, `(.L_x_1) ;  /* 0x0000002d00847547 */ /* 0x000fea000b800000 */
[----:B------:R-:W0:Y:S01]  /*0150*/  LDCU.64 UR4, c[0x0][0x3b0] ;  /* 0x00007600ff0477ac */ /* 0x000e220008000a00 */
[----:B------:R-:W-:Y:S02]  /*0160*/  IADD3 R10, PT, PT, R13, -0x1, RZ ;  /* 0xffffffff0d0a7810 */ /* 0x000fe40007ffe0ff */
[----:B------:R-:W-:Y:S01]  /*0170*/  IADD3 R11, PT, PT, R21, -0x1, RZ ;  /* 0xffffffff150b7810 */ /* 0x000fe20007ffe0ff */
[----:B0-----:R-:W-:-:S04]  /*0180*/  UISETP.NE.U32.AND UP0, UPT, UR4, URZ, UPT ;  /* 0x000000ff0400728c */ /* 0x001fc8000bf05070 */
[----:B------:R-:W-:-:S09]  /*0190*/  UISETP.NE.AND.EX UP0, UPT, UR5, URZ, UPT, UP0 ;  /* 0x000000ff0500728c */ /* 0x000fd2000bf05300 */
[----:B------:R-:W-:Y:S05]  /*01a0*/  BRA.U UP0, `(.L_x_2) ;  /* 0x0000001500bc7547 */ /* 0x000fea000b800000 */
[----:B------:R-:W0:Y:S01]  /*01b0*/  LDC.64 R8, c[0x0][0x380] ;  /* 0x0000e000ff087b82 */ /* 0x000e220000000a00 */
[----:B------:R-:W-:Y:S01]  /*01c0*/  LOP3.LUT R12, R13, 0x7ffffff0, RZ, 0xc0, !PT ;  /* 0x7ffffff00d0c7812 */ /* 0x000fe200078ec0ff */
[----:B------:R-:W-:Y:S01]  /*01d0*/  HFMA2 R23, -RZ, RZ, 0, 0 ;  /* 0x00000000ff177431 */ /* 0x000fe200000001ff */
[----:B------:R-:W-:Y:S02]  /*01e0*/  ISETP.GE.U32.AND P1, PT, R10, 0xf, PT ;  /* 0x0000000f0a00780c */ /* 0x000fe40003f26070 */
[----:B------:R-:W-:Y:S02]  /*01f0*/  ISETP.GE.U32.AND P0, PT, R11, 0xf, PT ;  /* 0x0000000f0b00780c */ /* 0x000fe40003f06070 */
[C---:B------:R-:W-:Y:S02]  /*0200*/  LOP3.LUT R10, R13.reuse, 0xf, RZ, 0xc0, !PT ;  /* 0x0000000f0d0a7812 */ /* 0x040fe400078ec0ff */
[----:B------:R-:W-:Y:S02]  /*0210*/  LOP3.LUT R11, R13, 0x7, RZ, 0xc0, !PT ;  /* 0x000000070d0b7812 */ /* 0x000fe400078ec0ff */
[----:B------:R-:W-:-:S02]  /*0220*/  LOP3.LUT R14, R21, 0xf, RZ, 0xc0, !PT ;  /* 0x0000000f150e7812 */ /* 0x000fc400078ec0ff */
[C---:B------:R-:W-:Y:S02]  /*0230*/  LOP3.LUT R15, R21.reuse, 0x7, RZ, 0xc0, !PT ;  /* 0x00000007150f7812 */ /* 0x040fe400078ec0ff */
[----:B------:R-:W-:Y:S02]  /*0240*/  LOP3.LUT R20, R21, 0x3, RZ, 0xc0, !PT ;  /* 0x0000000315147812 */ /* 0x000fe400078ec0ff */
[----:B------:R-:W-:Y:S02]  /*0250*/  LOP3.LUT R13, R13, 0x3, RZ, 0xc0, !PT ;  /* 0x000000030d0d7812 */ /* 0x000fe400078ec0ff */
[----:B------:R-:W-:Y:S02]  /*0260*/  LOP3.LUT R21, R21, 0xfffffff0, RZ, 0xc0, !PT ;  /* 0xfffffff015157812 */ /* 0x000fe400078ec0ff */
[----:B------:R-:W-:Y:S01]  /*0270*/  IADD3 R22, PT, PT, -R12, RZ, RZ ;  /* 0x000000ff0c167210 */ /* 0x000fe20007ffe1ff */
[----:B0-----:R-:W-:-:S03]  /*0280*/  IMAD.WIDE.U32 R8, R7, 0x4, R8 ;  /* 0x0000000407087825 */ /* 0x001fc600078e0008 */
[----:B------:R-:W-:-:S05]  /*0290*/  IADD3 R8, P2, PT, R8, 0x20, RZ ;  /* 0x0000002008087810 */ /* 0x000fca0007f5e0ff */
[----:B------:R-:W-:-:S08]  /*02a0*/  IMAD.X R9, RZ, RZ, R9, P2 ;  /* 0x000000ffff097224 */ /* 0x000fd000010e0609 */
.L_x_14:
[----:B------:R-:W0:Y:S01]  /*02b0*/  LDCU UR4, c[0x0][0x3d0] ;  /* 0x00007a00ff0477ac */ /* 0x000e220008000800 */
[----:B------:R-:W-:Y:S02]  /*02c0*/  MOV R24, RZ ;  /* 0x000000ff00187202 */ /* 0x000fe40000000f00 */
[----:B------:R-:W-:Y:S01]  /*02d0*/  MOV R28, RZ ;  /* 0x000000ff001c7202 */ /* 0x000fe20000000f00 */
[----:B------:R-:W1:Y:S01]  /*02e0*/  LDCU UR5, c[0x0][0x3cc] ;  /* 0x00007980ff0577ac */ /* 0x000e620008000800 */
[----:B0-----:R-:W-:-:S04]  /*02f0*/  IMAD R25, R23, UR4, R0 ;  /* 0x0000000417197c24 */ /* 0x001fc8000f8e0200 */
[----:B-1----:R-:W-:Y:S01]  /*0300*/  IMAD R29, R25, UR5, RZ ;  /* 0x00000005191d7c24 */ /* 0x002fe2000f8e02ff */
[----:B------:R-:W-:Y:S06]  /*0310*/  @!P1 BRA `(.L_x_3) ;  /* 0x0000000400009947 */ /* 0x000fec0003800000 */
[----:B------:R-:W-:Y:S01]  /*0320*/  IMAD.MOV.U32 R24, RZ, RZ, RZ ;  /* 0x000000ffff187224 */ /* 0x000fe200078e00ff */
[----:B------:R-:W-:Y:S02]  /*0330*/  MOV R28, R8 ;  /* 0x00000008001c7202 */ /* 0x000fe40000000f00 */
[----:B------:R-:W-:Y:S02]  /*0340*/  MOV R33, R9 ;  /* 0x0000000900217202 */ /* 0x000fe40000000f00 */
[----:B------:R-:W-:Y:S02]  /*0350*/  MOV R27, R29 ;  /* 0x0000001d001b7202 */ /* 0x000fe40000000f00 */
[----:B------:R-:W-:-:S07]  /*0360*/  MOV R26, R22 ;  /* 0x00000016001a7202 */ /* 0x000fce0000000f00 */
.L_x_4:
[----:B------:R-:W0:Y:S01]  /*0370*/  LDC.64 R18, c[0x0][0x398] ;  /* 0x0000e600ff127b82 */ /* 0x000e220000000a00 */
[----:B------:R-:W-:Y:S01]  /*0380*/  IMAD.MOV.U32 R16, RZ, RZ, R28 ;  /* 0x000000ffff107224 */ /* 0x000fe200078e001c */
[----:B------:R-:W-:-:S05]  /*0390*/  MOV R17, R33 ;  /* 0x0000002100117202 */ /* 0x000fca0000000f00 */
[----:B------:R-:W2:Y:S04]  /*03a0*/  LDG.E R30, desc[UR6][R16.64+-0x20] ;  /* 0xffffe006101e7981 */ /* 0x000ea8000c1e1900 */
[----:B------:R-:W3:Y:S04]  /*03b0*/  LDG.E R32, desc[UR6][R16.64+-0x1c] ;  /* 0xffffe40610207981 */ /* 0x000ee8000c1e1900 */
[----:B------:R-:W4:Y:S04]  /*03c0*/  LDG.E R31, desc[UR6][R16.64+-0x18] ;  /* 0xffffe806101f7981 */ /* 0x000f28000c1e1900 */
[----:B------:R-:W5:Y:S04]  /*03d0*/  LDG.E R34, desc[UR6][R16.64+0x14] ;  /* 0x0000140610227981 */ /* 0x000f68000c1e1900 */
[----:B------:R-:W5:Y:S01]  /*03e0*/  LDG.E R36, desc[UR6][R16.64+0x18] ;  /* 0x0000180610247981 */ /* 0x000f62000c1e1900 */
[----:B0-----:R-:W-:-:S05]  /*03f0*/  IMAD.WIDE R18, R27, 0x4, R18 ;  /* 0x000000041b127825 */ /* 0x001fca00078e0212 */
[----:B------:R-:W2:Y:S04]  /*0400*/  LDG.E R33, desc[UR6][R18.64] ;  /* 0x0000000612217981 */ /* 0x000ea8000c1e1900 */
[----:B------:R-:W3:Y:S04]  /*0410*/  LDG.E R35, desc[UR6][R18.64+0x4] ;  /* 0x0000040612237981 */ /* 0x000ee8000c1e1900 */
[----:B------:R-:W4:Y:S01]  /*0420*/  LDG.E R28, desc[UR6][R18.64+0x8] ;  /* 0x00000806121c7981 */ /* 0x000f22000c1e1900 */
[----:B--2---:R-:W-:-:S03]  /*0430*/  FFMA R30, R33, R30, R24 ;  /* 0x0000001e211e7223 */ /* 0x004fc60000000018 */
[----:B------:R-:W2:Y:S01]  /*0440*/  LDG.E R33, desc[UR6][R18.64+0xc] ;  /* 0x00000c0612217981 */ /* 0x000ea2000c1e1900 */
[----:B---3--:R-:W-:-:S03]  /*0450*/  FFMA R35, R35, R32, R30 ;  /* 0x0000002023237223 */ /* 0x008fc6000000001e */
[----:B------:R-:W2:Y:S01]  /*0460*/  LDG.E R30, desc[UR6][R16.64+-0x14] ;  /* 0xffffec06101e7981 */ /* 0x000ea2000c1e1900 */
[----:B----4-:R-:W-:-:S03]  /*0470*/  FFMA R28, R28, R31, R35 ;  /* 0x0000001f1c1c7223 */ /* 0x010fc60000000023 */
[----:B------:R-:W3:Y:S04]  /*0480*/  LDG.E R32, desc[UR6][R16.64+-0x10] ;  /* 0xfffff00610207981 */ /* 0x000ee8000c1e1900 */
[----:B------:R-:W3:Y:S04]  /*0490*/  LDG.E R35, desc[UR6][R18.64+0x10] ;  /* 0x0000100612237981 */ /* 0x000ee8000c1e1900 */
[----:B------:R-:W4:Y:S04]  /*04a0*/  LDG.E R31, desc[UR6][R16.64+-0xc] ;  /* 0xfffff406101f7981 */ /* 0x000f28000c1e1900 */
[----:B------:R-:W4:Y:S01]  /*04b0*/  LDG.E R24, desc[UR6][R18.64+0x14] ;  /* 0x0000140612187981 */ /* 0x000f22000c1e1900 */
[----:B--2---:R-:W-:-:S03]  /*04c0*/  FFMA R28, R33, R30, R28 ;  /* 0x0000001e211c7223 */ /* 0x004fc6000000001c */
[----:B------:R-:W2:Y:S04]  /*04d0*/  LDG.E R30, desc[UR6][R16.64+-0x8] ;  /* 0xfffff806101e7981 */ /* 0x000ea8000c1e1900 */
[----:B------:R-:W5:Y:S01]  /*04e0*/  LDG.E R33, desc[UR6][R18.64+0x1c] ;  /* 0x00001c0612217981 */ /* 0x000f62000c1e1900 */
[----:B---3--:R-:W-:-:S03]  /*04f0*/  FFMA R35, R35, R32, R28 ;  /* 0x0000002023237223 */ /* 0x008fc6000000001c */
[----:B------:R-:W2:Y:S04]  /*0500*/  LDG.E R28, desc[UR6][R18.64+0x18] ;  /* 0x00001806121c7981 */ /* 0x000ea8000c1e1900 */
[----:B------:R-:W5:Y:S01]  /*0510*/  LDG.E R32, desc[UR6][R16.64+-0x4] ;  /* 0xfffffc0610207981 */ /* 0x000f62000c1e1900 */
[----:B----4-:R-:W-:-:S03]  /*0520*/  FFMA R35, R24, R31, R35 ;  /* 0x0000001f18237223 */ /* 0x010fc60000000023 */
[----:B------:R-:W3:Y:S04]  /*0530*/  LDG.E R31, desc[UR6][R16.64] ;  /* 0x00000006101f7981 */ /* 0x000ee8000c1e1900 */
[----:B------:R-:W3:Y:S01]  /*0540*/  LDG.E R24, desc[UR6][R18.64+0x20] ;  /* 0x0000200612187981 */ /* 0x000ee2000c1e1900 */
[----:B--2---:R-:W-:-:S03]  /*0550*/  FFMA R28, R28, R30, R35 ;  /* 0x0000001e1c1c7223 */ /* 0x004fc60000000023 */
[----:B------:R-:W2:Y:S01]  /*0560*/  LDG.E R30, desc[UR6][R16.64+0x4] ;  /* 0x00000406101e7981 */ /* 0x000ea2000c1e1900 */
[----:B-----5:R-:W-:-:S03]  /*0570*/  FFMA R33, R33, R32, R28 ;  /* 0x0000002021217223 */ /* 0x020fc6000000001c */
[----:B------:R-:W2:Y:S04]  /*0580*/  LDG.E R28, desc[UR6][R18.64+0x24] ;  /* 0x00002406121c7981 */ /* 0x000ea8000c1e1900 */
[----:B------:R-:W4:Y:S04]  /*0590*/  LDG.E R32, desc[UR6][R16.64+0x8] ;  /* 0x0000080610207981 */ /* 0x000f28000c1e1900 */
[----:B------:R-:W4:Y:S01]  /*05a0*/  LDG.E R35, desc[UR6][R18.64+0x28] ;  /* 0x0000280612237981 */ /* 0x000f22000c1e1900 */
[----:B---3--:R-:W-:-:S03]  /*05b0*/  FFMA R33, R24, R31, R33 ;  /* 0x0000001f18217223 */ /* 0x008fc60000000021 */
[----:B------:R-:W3:Y:S04]  /*05c0*/  LDG.E R24, desc[UR6][R16.64+0xc] ;  /* 0x00000c0610187981 */ /* 0x000ee8000c1e1900 */
[----:B------:R-:W3:Y:S01]  /*05d0*/  LDG.E R31, desc[UR6][R18.64+0x2c] ;  /* 0x00002c06121f7981 */ /* 0x000ee2000c1e1900 */
[----:B--2---:R-:W-:-:S03]  /*05e0*/  FFMA R28, R28, R30, R33 ;  /* 0x0000001e1c1c7223 */ /* 0x004fc60000000021 */
[----:B------:R-:W2:Y:S04]  /*05f0*/  LDG.E R33, desc[UR6][R18.64+0x30] ;  /* 0x0000300612217981 */ /* 0x000ea8000c1e1900 */
[----:B------:R-:W5:Y:S01]  /*0600*/  LDG.E R30, desc[UR6][R18.64+0x3c] ;  /* 0x00003c06121e7981 */ /* 0x000f62000c1e1900 */
[----:B----4-:R-:W-:-:S03]  /*0610*/  FFMA R32, R35, R32, R28 ;  /* 0x0000002023207223 */ /* 0x010fc6000000001c */
[----:B------:R-:W2:Y:S04]  /*0620*/  LDG.E R28, desc[UR6][R16.64+0x10] ;  /* 0x00001006101c7981 */ /* 0x000ea8000c1e1900 */
[----:B------:R-:W4:Y:S01]  /*0630*/  LDG.E R35, desc[UR6][R18.64+0x34] ;  /* 0x0000340612237981 */ /* 0x000f22000c1e1900 */
[----:B---3--:R-:W-:-:S03]  /*0640*/  FFMA R32, R31, R24, R32 ;  /* 0x000000181f207223 */ /* 0x008fc60000000020 */
[----:B------:R-:W3:Y:S04]  /*0650*/  LDG.E R24, desc[UR6][R18.64+0x38] ;  /* 0x0000380612187981 */ /* 0x000ee8000c1e1900 */
[----:B------:R-:W5:Y:S01]  /*0660*/  LDG.E R31, desc[UR6][R16.64+0x1c] ;  /* 0x00001c06101f7981 */ /* 0x000f62000c1e1900 */
[----:B------:R-:W-:-:S04]  /*0670*/  IADD3 R26, PT, PT, R26, 0x10, RZ ;  /* 0x000000101a1a7810 */ /* 0x000fc80007ffe0ff */
[----:B------:R-:W-:Y:S02]  /*0680*/  ISETP.NE.AND P2, PT, R26, RZ, PT ;  /* 0x000000ff1a00720c */ /* 0x000fe40003f45270 */
[----:B------:R-:W-:Y:S01]  /*0690*/  IADD3 R27, PT, PT, R27, 0x10, RZ ;  /* 0x000000101b1b7810 */ /* 0x000fe20007ffe0ff */
[----:B--2---:R-:W-:-:S04]  /*06a0*/  FFMA R28, R33, R28, R32 ;  /* 0x0000001c211c7223 */ /* 0x004fc80000000020 */
[----:B----4-:R-:W-:Y:S01]  /*06b0*/  FFMA R35, R35, R34, R28 ;  /* 0x0000002223237223 */ /* 0x010fe2000000001c */
[----:B------:R-:W-:-:S03]  /*06c0*/  IADD3 R28, P3, PT, R16, 0x40, RZ ;  /* 0x00000040101c7810 */ /* 0x000fc60007f7e0ff */
[----:B---3--:R-:W-:Y:S01]  /*06d0*/  FFMA R35, R24, R36, R35 ;  /* 0x0000002418237223 */ /* 0x008fe20000000023 */
[----:B------:R-:W-:-:S03]  /*06e0*/  IADD3.X R33, PT, PT, RZ, R17, RZ, P3, !PT ;  /* 0x00000011ff217210 */ /* 0x000fc60001ffe4ff */
[----:B-----5:R-:W-:Y:S01]  /*06f0*/  FFMA R24, R30, R31, R35 ;  /* 0x0000001f1e187223 */ /* 0x020fe20000000023 */
[----:B------:R-:W-:Y:S06]  /*0700*/  @P2 BRA `(.L_x_4) ;  /* 0xfffffffc00182947 */ /* 0x000fec000383ffff */
[----:B------:R-:W-:-:S07]  /*0710*/  IMAD.MOV.U32 R28, RZ, RZ, R12 ;  /* 0x000000ffff1c7224 */ /* 0x000fce00078e000c */
.L_x_3:
[----:B------:R-:W-:-:S13]  /*0720*/  ISETP.NE.AND P2, PT, R10, RZ, PT ;  /* 0x000000ff0a00720c */ /* 0x000fda0003f45270 */
[----:B------:R-:W-:Y:S05]  /*0730*/  @!P2 BRA `(.L_x_5) ;  /* 0x000000040074a947 */ /* 0x000fea0003800000 */
[----:B------:R-:W-:Y:S02]  /*0740*/  IADD3 R16, PT, PT, R10, -0x1, RZ ;  /* 0xffffffff0a107810 */ /* 0x000fe40007ffe0ff */
[----:B------:R-:W-:Y:S02]  /*0750*/  ISETP.NE.AND P3, PT, R11, RZ, PT ;  /* 0x000000ff0b00720c */ /* 0x000fe40003f65270 */
[----:B------:R-:W-:-:S13]  /*0760*/  ISETP.GE.U32.AND P2, PT, R16, 0x7, PT ;  /* 0x000000071000780c */ /* 0x000fda0003f46070 */
[----:B------:R-:W-:Y:S05]  /*0770*/  @!P2 BRA `(.L_x_6) ;  /* 0x000000000090a947 */ /* 0x000fea0003800000 */
[----:B------:R-:W0:Y:S01]  /*0780*/  LDC.64 R26, c[0x0][0x380] ;  /* 0x0000e000ff1a7b82 */ /* 0x000e220000000a00 */
[-C--:B------:R-:W-:Y:S02]  /*0790*/  IADD3 R33, PT, PT, R7, R28.reuse, RZ ;  /* 0x0000001c07217210 */ /* 0x080fe40007ffe0ff */
[-C--:B------:R-:W-:Y:S02]  /*07a0*/  IADD3 R31, PT, PT, R29, R28.reuse, RZ ;  /* 0x0000001c1d1f7210 */ /* 0x080fe40007ffe0ff */
[----:B------:R-:W-:-:S03]  /*07b0*/  IADD3 R30, P2, PT, R7, R28, RZ ;  /* 0x0000001c071e7210 */ /* 0x000fc60007f5e0ff */
[----:B------:R-:W1:Y:S01]  /*07c0*/  LDC.64 R16, c[0x0][0x380] ;  /* 0x0000e000ff107b82 */ /* 0x000e620000000a00 */
[----:B------:R-:W-:-:S07]  /*07d0*/  IADD3.X R32, PT, PT, RZ, RZ, RZ, P2, !PT ;  /* 0x000000ffff207210 */ /* 0x000fce00017fe4ff */
[----:B------:R-:W2:Y:S01]  /*07e0*/  LDC.64 R18, c[0x0][0x398] ;  /* 0x0000e600ff127b82 */ /* 0x000ea20000000a00 */
[----:B0-----:R-:W-:-:S06]  /*07f0*/  IMAD.WIDE.U32 R26, R33, 0x4, R26 ;  /* 0x00000004211a7825 */ /* 0x001fcc00078e001a */
[----:B------:R-:W3:Y:S01]  /*0800*/  LDG.E R26, desc[UR6][R26.64] ;  /* 0x000000061a1a7981 */ /* 0x000ee2000c1e1900 */
[----:B-1----:R-:W-:-:S04]  /*0810*/  LEA R16, P4, R30, R16, 0x2 ;  /* 0x000000101e107211 */ /* 0x002fc800078810ff */
[----:B------:R-:W-:Y:S01]  /*0820*/  LEA.HI.X R17, R30, R17, R32, 0x2, P4 ;  /* 0x000000111e117211 */ /* 0x000fe200020f1420 */
[----:B--2---:R-:W-:-:S04]  /*0830*/  IMAD.WIDE R18, R31, 0x4, R18 ;  /* 0x000000041f127825 */ /* 0x004fc800078e0212 */
[----:B------:R-:W2:Y:S04]  /*0840*/  LDG.E R32, desc[UR6][R16.64+0x4] ;  /* 0x0000040610207981 */ /* 0x000ea8000c1e1900 */
[----:B------:R-:W3:Y:S04]  /*0850*/  LDG.E R31, desc[UR6][R18.64] ;  /* 0x00000006121f7981 */ /* 0x000ee8000c1e1900 */
[----:B------:R-:W2:Y:S04]  /*0860*/  LDG.E R30, desc[UR6][R18.64+0x4] ;  /* 0x00000406121e7981 */ /* 0x000ea8000c1e1900 */
[----:B------:R-:W4:Y:S04]  /*0870*/  LDG.E R34, desc[UR6][R18.64+0x8] ;  /* 0x0000080612227981 */ /* 0x000f28000c1e1900 */
[----:B------:R-:W4:Y:S04]  /*0880*/  LDG.E R33, desc[UR6][R16.64+0x8] ;  /* 0x0000080610217981 */ /* 0x000f28000c1e1900 */
[----:B------:R-:W5:Y:S04]  /*0890*/  LDG.E R27, desc[UR6][R18.64+0x14] ;  /* 0x00001406121b7981 */ /* 0x000f68000c1e1900 */
[----:B------:R-:W5:Y:S04]  /*08a0*/  LDG.E R36, desc[UR6][R16.64+0x14] ;  /* 0x0000140610247981 */ /* 0x000f68000c1e1900 */
[----:B------:R-:W5:Y:S01]  /*08b0*/  LDG.E R37, desc[UR6][R16.64+0x1c] ;  /* 0x00001c0610257981 */ /* 0x000f62000c1e1900 */
[----:B---3--:R-:W-:-:S03]  /*08c0*/  FFMA R31, R31, R26, R24 ;  /* 0x0000001a1f1f7223 */ /* 0x008fc60000000018 */
[----:B------:R-:W3:Y:S01]  /*08d0*/  LDG.E R24, desc[UR6][R18.64+0x10] ;  /* 0x0000100612187981 */ /* 0x000ee2000c1e1900 */
[----:B--2---:R-:W-:-:S03]  /*08e0*/  FFMA R31, R30, R32, R31 ;  /* 0x000000201e1f7223 */ /* 0x004fc6000000001f */
[----:B------:R-:W2:Y:S04]  /*08f0*/  LDG.E R30, desc[UR6][R18.64+0xc] ;  /* 0x00000c06121e7981 */ /* 0x000ea8000c1e1900 */
[----:B------:R-:W2:Y:S01]  /*0900*/  LDG.E R32, desc[UR6][R16.64+0xc] ;  /* 0x00000c0610207981 */ /* 0x000ea2000c1e1900 */
[----:B----4-:R-:W-:-:S03]  /*0910*/  FFMA R35, R34, R33, R31 ;  /* 0x0000002122237223 */ /* 0x010fc6000000001f */
[----:B------:R-:W3:Y:S04]  /*0920*/  LDG.E R34, desc[UR6][R16.64+0x10] ;  /* 0x0000100610227981 */ /* 0x000ee8000c1e1900 */
[----:B------:R-:W4:Y:S04]  /*0930*/  LDG.E R26, desc[UR6][R18.64+0x18] ;  /* 0x00001806121a7981 */ /* 0x000f28000c1e1900 */
[----:B------:R-:W4:Y:S04]  /*0940*/  LDG.E R33, desc[UR6][R16.64+0x18] ;  /* 0x0000180610217981 */ /* 0x000f28000c1e1900 */
[----:B------:R-:W4:Y:S01]  /*0950*/  LDG.E R31, desc[UR6][R18.64+0x1c] ;  /* 0x00001c06121f7981 */ /* 0x000f22000c1e1900 */
[----:B------:R-:W-:-:S02]  /*0960*/  VIADD R28, R28, 0x8 ;  /* 0x000000081c1c7836 */ /* 0x000fc40000000000 */
[----:B--2---:R-:W-:-:S04]  /*0970*/  FFMA R35, R30, R32, R35 ;  /* 0x000000201e237223 */ /* 0x004fc80000000023 */
[----:B---3--:R-:W-:-:S04]  /*0980*/  FFMA R24, R24, R34, R35 ;  /* 0x0000002218187223 */ /* 0x008fc80000000023 */
[----:B-----5:R-:W-:-:S04]  /*0990*/  FFMA R27, R27, R36, R24 ;  /* 0x000000241b1b7223 */ /* 0x020fc80000000018 */
[----:B----4-:R-:W-:-:S04]  /*09a0*/  FFMA R26, R26, R33, R27 ;  /* 0x000000211a1a7223 */ /* 0x010fc8000000001b */
[----:B------:R-:W-:-:S07]  /*09b0*/  FFMA R24, R31, R37, R26 ;  /* 0x000000251f187223 */ /* 0x000fce000000001a */
.L_x_6:
        /* <DEDUP_REMOVED lines=23> */
[----:B------:R-:W5:Y:S01]  /*0b30*/  LDG.E R36, desc[UR6][R16.64+0xc] ;  /* 0x00000c0610247981 */ /* 0x000f62000c1e1900 */
[----:B------:R-:W-:-:S02]  /*0b40*/  VIADD R28, R28, 0x4 ;  /* 0x000000041c1c7836 */ /* 0x000fc40000000000 */
[----:B---3--:R-:W-:-:S04]  /*0b50*/  FFMA R31, R31, R18, R24 ;  /* 0x000000121f1f7223 */ /* 0x008fc80000000018 */
[----:B--2---:R-:W-:-:S04]  /*0b60*/  FFMA R30, R30, R32, R31 ;  /* 0x000000201e1e7223 */ /* 0x004fc8000000001f */
[----:B----4-:R-:W-:-:S04]  /*0b70*/  FFMA R30, R33, R34, R30 ;  /* 0x00000022211e7223 */ /* 0x010fc8000000001e */
[----:B-----5:R-:W-:-:S07]  /*0b80*/  FFMA R24, R35, R36, R30 ;  /* 0x0000002423187223 */ /* 0x020fce000000001e */
.L_x_7:
[----:B------:R-:W-:Y:S05]  /*0b90*/  @!P3 BRA `(.L_x_5) ;  /* 0x00000000005cb947 */ /* 0x000fea0003800000 */
[----:B------:R-:W0:Y:S01]  /*0ba0*/  LDC.64 R16, c[0x0][0x380] ;  /* 0x0000e000ff107b82 */ /* 0x000e220000000a00 */
[-C--:B------:R-:W-:Y:S02]  /*0bb0*/  IADD3 R27, PT, PT, R7, R28.reuse, RZ ;  /* 0x0000001c071b7210 */ /* 0x080fe40007ffe0ff */
[----:B------:R-:W-:-:S05]  /*0bc0*/  IADD3 R29, PT, PT, R29, R28, RZ ;  /* 0x0000001c1d1d7210 */ /* 0x000fca0007ffe0ff */
[----:B------:R-:W1:Y:S01]  /*0bd0*/  LDC.64 R18, c[0x0][0x398] ;  /* 0x0000e600ff127b82 */ /* 0x000e620000000a00 */
[----:B0-----:R-:W-:-:S06]  /*0be0*/  IMAD.WIDE.U32 R16, R27, 0x4, R16 ;  /* 0x000000041b107825 */ /* 0x001fcc00078e0010 */
[----:B------:R-:W2:Y:S01]  /*0bf0*/  LDG.E R16, desc[UR6][R16.64] ;  /* 0x0000000610107981 */ /* 0x000ea2000c1e1900 */
[----:B-1----:R-:W-:-:S05]  /*0c00*/  IMAD.WIDE R18, R29, 0x4, R18 ;  /* 0x000000041d127825 */ /* 0x002fca00078e0212 */
[----:B------:R-:W2:Y:S01]  /*0c10*/  LDG.E R27, desc[UR6][R18.64] ;  /* 0x00000006121b7981 */ /* 0x000ea2000c1e1900 */
[----:B------:R-:W-:Y:S01]  /*0c20*/  ISETP.NE.AND P2, PT, R13, 0x1, PT ;  /* 0x000000010d00780c */ /* 0x000fe20003f45270 */
[----:B--2---:R-:W-:-:S12]  /*0c30*/  FFMA R24, R27, R16, R24 ;  /* 0x000000101b187223 */ /* 0x004fd80000000018 */
[----:B------:R-:W-:Y:S05]  /*0c40*/  @!P2 BRA `(.L_x_5) ;  /* 0x000000000030a947 */ /* 0x000fea0003800000 */
[----:B------:R-:W0:Y:S01]  /*0c50*/  LDC.64 R16, c[0x0][0x380] ;  /* 0x0000e000ff107b82 */ /* 0x000e220000000a00 */
[----:B------:R-:W-:Y:S02]  /*0c60*/  IADD3 R26, P3, PT, R7, R28, RZ ;  /* 0x0000001c071a7210 */ /* 0x000fe40007f7e0ff */
[----:B------:R-:W-:Y:S02]  /*0c70*/  ISETP.NE.AND P2, PT, R13, 0x2, PT ;  /* 0x000000020d00780c */ /* 0x000fe40003f45270 */
[----:B------:R-:W-:-:S11]  /*0c80*/  IADD3.X R27, PT, PT, RZ, RZ, RZ, P3, !PT ;  /* 0x000000ffff1b7210 */ /* 0x000fd60001ffe4ff */
[----:B------:R-:W2:Y:S01]  /*0c90*/  @P2 LDG.E R29, desc[UR6][R18.64+0x8] ;  /* 0x00000806121d2981 */ /* 0x000ea2000c1e1900 */
[----:B0-----:R-:W-:-:S04]  /*0ca0*/  LEA R16, P3, R26, R16, 0x2 ;  /* 0x000000101a107211 */ /* 0x001fc800078610ff */
[----:B------:R-:W-:Y:S02]  /*0cb0*/  LEA.HI.X R17, R26, R17, R27, 0x2, P3 ;  /* 0x000000111a117211 */ /* 0x000fe400018f141b */
[----:B------:R-:W3:Y:S04]  /*0cc0*/  LDG.E R27, desc[UR6][R18.64+0x4] ;  /* 0x00000406121b7981 */ /* 0x000ee8000c1e1900 */
[----:B------:R-:W3:Y:S04]  /*0cd0*/  LDG.E R26, desc[UR6][R16.64+0x4] ;  /* 0x00000406101a7981 */ /* 0x000ee8000c1e1900 */
[----:B------:R-:W2:Y:S01]  /*0ce0*/  @P2 LDG.E R28, desc[UR6][R16.64+0x8] ;  /* 0x00000806101c2981 */ /* 0x000ea2000c1e1900 */
[----:B---3--:R-:W-:-:S04]  /*0cf0*/  FFMA R24, R27, R26, R24 ;  /* 0x0000001a1b187223 */ /* 0x008fc80000000018 */
[----:B--2---:R-:W-:-:S07]  /*0d00*/  @P2 FFMA R24, R29, R28, R24 ;  /* 0x0000001c1d182223 */ /* 0x004fce0000000018 */
.L_x_5:
[----:B------:R-:W-:Y:S02]  /*0d10*/  IMAD R25, R25, UR4, RZ ;  /* 0x0000000419197c24 */ /* 0x000fe4000f8e02ff */
[----:B------:R-:W-:Y:S01]  /*0d20*/  HFMA2 R30, -RZ, RZ, 0, 0 ;  /* 0x00000000ff1e7431 */ /* 0x000fe200000001ff */
[----:B------:R-:W-:Y:S06]  /*0d30*/  @!P0 BRA `(.L_x_8) ;  /* 0x0000000000ec8947 */ /* 0x000fec0003800000 */
[----:B------:R-:W-:-:S05]  /*0d40*/  UMOV UR4, URZ ;  /* 0x000000ff00047c82 */ /* 0x000fca0008000000 */
.L_x_9:
[----:B------:R-:W0:Y:S01]  /*0d50*/  LDC.64 R18, c[0x0][0x3a0] ;  /* 0x0000e800ff127b82 */ /* 0x000e220000000a00 */
[----:B------:R-:W-:Y:S01]  /*0d60*/  IADD3 R29, PT, PT, R3, UR4, RZ ;  /* 0x00000004031d7c10 */ /* 0x000fe2000fffe0ff */
[----:B------:R-:W-:-:S06]  /*0d70*/  VIADD R27, R25, UR4 ;  /* 0x00000004191b7c36 */ /* 0x000fcc0008000000 */
[----:B------:R-:W1:Y:S01]  /*0d80*/  LDC.64 R16, c[0x0][0x388] ;  /* 0x0000e200ff107b82 */ /* 0x000e620000000a00 */
[----:B0-----:R-:W-:-:S05]  /*0d90*/  IMAD.WIDE.U32 R18, R27, 0x4, R18 ;  /* 0x000000041b127825 */ /* 0x001fca00078e0012 */
[----:B------:R-:W2:Y:S01]  /*0da0*/  LDG.E R31, desc[UR6][R18.64+0x4] ;  /* 0x00000406121f7981 */ /* 0x000ea2000c1e1900 */
[----:B-1----:R-:W-:-:S03]  /*0db0*/  IMAD.WIDE.U32 R16, R29, 0x4, R16 ;  /* 0x000000041d107825 */ /* 0x002fc600078e0010 */
[----:B------:R-:W3:Y:S04]  /*0dc0*/  LDG.E R26, desc[UR6][R18.64+0x8] ;  /* 0x00000806121a7981 */ /* 0x000ee8000c1e1900 */
[----:B------:R-:W4:Y:S04]  /*0dd0*/  LDG.E R29, desc[UR6][R18.64] ;  /* 0x00000006121d7981 */ /* 0x000f28000c1e1900 */
[----:B------:R-:W4:Y:S04]  /*0de0*/  LDG.E R28, desc[UR6][R16.64] ;  /* 0x00000006101c7981 */ /* 0x000f28000c1e1900 */
[----:B------:R-:W2:Y:S04]  /*0df0*/  LDG.E R30, desc[UR6][R16.64+0x4] ;  /* 0x00000406101e7981 */ /* 0x000ea8000c1e1900 */
[----:B------:R-:W3:Y:S04]  /*0e00*/  LDG.E R27, desc[UR6][R16.64+0x8] ;  /* 0x00000806101b7981 */ /* 0x000ee8000c1e1900 */
[----:B------:R-:W5:Y:S04]  /*0e10*/  LDG.E R33, desc[UR6][R18.64+0xc] ;  /* 0x00000c0612217981 */ /* 0x000f68000c1e1900 */
[----:B------:R-:W5:Y:S04]  /*0e20*/  LDG.E R32, desc[UR6][R16.64+0xc] ;  /* 0x00000c0610207981 */ /* 0x000f68000c1e1900 */
[----:B------:R-:W5:Y:S04]  /*0e30*/  LDG.E R35, desc[UR6][R18.64+0x10] ;  /* 0x0000100612237981 */ /* 0x000f68000c1e1900 */
[----:B------:R-:W5:Y:S04]  /*0e40*/  LDG.E R37, desc[UR6][R16.64+0x34] ;  /* 0x0000340610257981 */ /* 0x000f68000c1e1900 */
[----:B------:R-:W5:Y:S01]  /*0e50*/  LDG.E R34, desc[UR6][R16.64+0x3c] ;  /* 0x00003c0610227981 */ /* 0x000f62000c1e1900 */
[----:B----4-:R-:W-:-:S03]  /*0e60*/  FFMA R28, R29, R28, R24 ;  /* 0x0000001c1d1c7223 */ /* 0x010fc60000000018 */
[----:B------:R-:W4:Y:S01]  /*0e70*/  LDG.E R29, desc[UR6][R18.64+0x14] ;  /* 0x00001406121d7981 */ /* 0x000f22000c1e1900 */
[----:B--2---:R-:W-:-:S03]  /*0e80*/  FFMA R31, R31, R30, R28 ;  /* 0x0000001e1f1f7223 */ /* 0x004fc6000000001c */
[----:B------:R-:W2:Y:S04]  /*0e90*/  LDG.E R28, desc[UR6][R16.64+0x10] ;  /* 0x00001006101c7981 */ /* 0x000ea8000c1e1900 */
[----:B------:R-:W4:Y:S01]  /*0ea0*/  LDG.E R24, desc[UR6][R16.64+0x14] ;  /* 0x0000140610187981 */ /* 0x000f22000c1e1900 */
[----:B---3--:R-:W-:-:S03]  /*0eb0*/  FFMA R26, R26, R27, R31 ;  /* 0x0000001b1a1a7223 */ /* 0x008fc6000000001f */
[----:B------:R-:W3:Y:S01]  /*0ec0*/  LDG.E R27, desc[UR6][R16.64+0x18] ;  /* 0x00001806101b7981 */ /* 0x000ee2000c1e1900 */
[----:B-----5:R-:W-:-:S03]  /*0ed0*/  FFMA R32, R33, R32, R26 ;  /* 0x0000002021207223 */ /* 0x020fc6000000001a */
[----:B------:R-:W3:Y:S04]  /*0ee0*/  LDG.E R26, desc[UR6][R18.64+0x18] ;  /* 0x00001806121a7981 */ /* 0x000ee8000c1e1900 */
[----:B------:R-:W5:Y:S04]  /*0ef0*/  LDG.E R33, desc[UR6][R18.64+0x1c] ;  /* 0x00001c0612217981 */ /* 0x000f68000c1e1900 */
[----:B------:R-:W5:Y:S04]  /*0f00*/  LDG.E R30, desc[UR6][R16.64+0x1c] ;  /* 0x00001c06101e7981 */ /* 0x000f68000c1e1900 */
[----:B------:R-:W5:Y:S01]  /*0f10*/  LDG.E R31, desc[UR6][R16.64+0x24] ;  /* 0x00002406101f7981 */ /* 0x000f62000c1e1900 */
[----:B--2---:R-:W-:-:S03]  /*0f20*/  FFMA R28, R35, R28, R32 ;  /* 0x0000001c231c7223 */ /* 0x004fc60000000020 */
[----:B------:R-:W2:Y:S01]  /*0f30*/  LDG.E R35, desc[UR6][R18.64+0x20] ;  /* 0x0000200612237981 */ /* 0x000ea2000c1e1900 */
[----:B----4-:R-:W-:-:S03]  /*0f40*/  FFMA R29, R29, R24, R28 ;  /* 0x000000181d1d7223 */ /* 0x010fc6000000001c */
[----:B------:R-:W2:Y:S04]  /*0f50*/  LDG.E R24, desc[UR6][R16.64+0x20] ;  /* 0x0000200610187981 */ /* 0x000ea8000c1e1900 */
[----:B------:R-:W4:Y:S01]  /*0f60*/  LDG.E R28, desc[UR6][R18.64+0x24] ;  /* 0x00002406121c7981 */ /* 0x000f22000c1e1900 */
[----:B---3--:R-:W-:-:S03]  /*0f70*/  FFMA R26, R26, R27, R29 ;  /* 0x0000001b1a1a7223 */ /* 0x008fc6000000001d */
[----:B------:R-:W3:Y:S04]  /*0f80*/  LDG.E R29, desc[UR6][R16.64+0x28] ;  /* 0x00002806101d7981 */ /* 0x000ee8000c1e1900 */
[----:B------:R-:W3:Y:S01]  /*0f90*/  LDG.E R27, desc[UR6][R16.64+0x2c] ;  /* 0x00002c06101b7981 */ /* 0x000ee2000c1e1900 */
[----:B-----5:R-:W-:-:S03]  /*0fa0*/  FFMA R30, R33, R30, R26 ;  /* 0x0000001e211e7223 */ /* 0x020fc6000000001a */
[----:B------:R-:W3:Y:S04]  /*0fb0*/  LDG.E R26, desc[UR6][R18.64+0x28] ;  /* 0x00002806121a7981 */ /* 0x000ee8000c1e1900 */
[----:B------:R-:W5:Y:S04]  /*0fc0*/  LDG.E R32, desc[UR6][R16.64+0x30] ;  /* 0x0000300610207981 */ /* 0x000f68000c1e1900 */
[----:B------:R-:W5:Y:S01]  /*0fd0*/  LDG.E R33, desc[UR6][R18.64+0x3c] ;  /* 0x00003c0612217981 */ /* 0x000f62000c1e1900 */
[----:B--2---:R-:W-:-:S03]  /*0fe0*/  FFMA R35, R35, R24, R30 ;  /* 0x0000001823237223 */ /* 0x004fc6000000001e */
[----:B------:R-:W2:Y:S01]  /*0ff0*/  LDG.E R24, desc[UR6][R18.64+0x2c] ;  /* 0x00002c0612187981 */ /* 0x000ea2000c1e1900 */
[----:B----4-:R-:W-:-:S03]  /*1000*/  FFMA R36, R28, R31, R35 ;  /* 0x0000001f1c247223 */ /* 0x010fc60000000023 */
[----:B------:R-:W5:Y:S04]  /*1010*/  LDG.E R31, desc[UR6][R18.64+0x30] ;  /* 0x00003006121f7981 */ /* 0x000f68000c1e1900 */
[----:B------:R-:W4:Y:S04]  /*1020*/  LDG.E R30, desc[UR6][R18.64+0x34] ;  /* 0x00003406121e7981 */ /* 0x000f28000c1e1900 */
[----:B------:R-:W4:Y:S04]  /*1030*/  LDG.E R28, desc[UR6][R18.64+0x38] ;  /* 0x00003806121c7981 */ /* 0x000f28000c1e1900 */
[----:B------:R-:W4:Y:S01]  /*1040*/  LDG.E R35, desc[UR6][R16.64+0x38] ;  /* 0x0000380610237981 */ /* 0x000f22000c1e1900 */
[----:B------:R-:W-:Y:S01]  /*1050*/  UIADD3 UR4, UPT, UPT, UR4, 0x10, URZ ;  /* 0x0000001004047890 */ /* 0x000fe2000fffe0ff */
[----:B---3--:R-:W-:-:S05]  /*1060*/  FFMA R29, R26, R29, R36 ;  /* 0x0000001d1a1d7223 */ /* 0x008fca0000000024 */
[----:B------:R-:W-:Y:S01]  /*1070*/  ISETP.NE.AND P2, PT, R21, UR4, PT ;  /* 0x0000000415007c0c */ /* 0x000fe2000bf45270 */
[----:B--2---:R-:W-:-:S04]  /*1080*/  FFMA R24, R24, R27, R29 ;  /* 0x0000001b18187223 */ /* 0x004fc8000000001d */
[----:B-----5:R-:W-:-:S04]  /*1090*/  FFMA R31, R31, R32, R24 ;  /* 0x000000201f1f7223 */ /* 0x020fc80000000018 */
[----:B----4-:R-:W-:-:S04]  /*10a0*/  FFMA R31, R30, R37, R31 ;  /* 0x000000251e1f7223 */ /* 0x010fc8000000001f */
[----:B------:R-:W-:-:S04]  /*10b0*/  FFMA R28, R28, R35, R31 ;  /* 0x000000231c1c7223 */ /* 0x000fc8000000001f */
[----:B------:R-:W-:Y:S01]  /*10c0*/  FFMA R24, R33, R34, R28 ;  /* 0x0000002221187223 */ /* 0x000fe2000000001c */
[----:B------:R-:W-:Y:S06]  /*10d0*/  @P2 BRA `(.L_x_9) ;  /* 0xfffffffc001c2947 */ /* 0x000fec000383ffff */
[----:B------:R-:W-:-:S07]  /*10e0*/  MOV R30, R21 ;  /* 0x00000015001e7202 */ /* 0x000fce0000000f00 */
.L_x_8:
[----:B------:R-:W-:-:S13]  /*10f0*/  ISETP.NE.AND P2, PT, R14, RZ, PT ;  /* 0x000000ff0e00720c */ /* 0x000fda0003f45270 */
[----:B------:R-:W-:Y:S05]  /*1100*/  @!P2 BRA `(.L_x_10) ;  /* 0x0000000400b0a947 */ /* 0x000fea0003800000 */
[----:B------:R-:W-:Y:S02]  /*1110*/  IADD3 R16, PT, PT, R14, -0x1, RZ ;  /* 0xffffffff0e107810 */ /* 0x000fe40007ffe0ff */
[----:B------:R-:W-:Y:S02]  /*1120*/  ISETP.NE.AND P2, PT, R15, RZ, PT ;  /* 0x000000ff0f00720c */ /* 0x000fe40003f45270 */
[----:B------:R-:W-:-:S13]  /*1130*/  ISETP.GE.U32.AND P3, PT, R16, 0x7, PT ;  /* 0x000000071000780c */ /* 0x000fda0003f66070 */
[----:B------:R-:W-:Y:S05]  /*1140*/  @!P3 BRA `(.L_x_11) ;  /* 0x0000000000a4b947 */ /* 0x000fea0003800000 */
[----:B------:R-:W0:Y:S01]  /*1150*/  LDC.64 R26, c[0x0][0x3a0] ;  /* 0x0000e800ff1a7b82 */ /* 0x000e220000000a00 */
[----:B------:R-:W1:Y:S01]  /*1160*/  LDCU.64 UR4, c[0x0][0x3a0] ;  /* 0x00007400ff0477ac */ /* 0x000e620008000a00 */
[-C--:B------:R-:W-:Y:S02]  /*1170*/  IADD3 R28, P3, PT, R3, R30.reuse, RZ ;  /* 0x0000001e031c7210 */ /* 0x080fe40007f7e0ff */
[----:B------:R-:W-:-:S03]  /*1180*/  IADD3 R31, PT, PT, R25, R30, RZ ;  /* 0x0000001e191f7210 */ /* 0x000fc60007ffe0ff */
[----:B------:R-:W-:Y:S01]  /*1190*/  IMAD.X R32, RZ, RZ, RZ, P3 ;  /* 0x000000ffff207224 */ /* 0x000fe200018e06ff */
[----:B------:R-:W2:Y:S01]  /*11a0*/  LDC.64 R16, c[0x0][0x388] ;  /* 0x0000e200ff107b82 */ /* 0x000ea20000000a00 */
[----:B------:R-:W-:-:S07]  /*11b0*/  IADD3 R29, P3, PT, R25, R30, RZ ;  /* 0x0000001e191d7210 */ /* 0x000fce0007f7e0ff */
[----:B------:R-:W3:Y:S01]  /*11c0*/  LDC.64 R18, c[0x0][0x388] ;  /* 0x0000e200ff127b82 */ /* 0x000ee20000000a00 */
[----:B0-----:R-:W-:Y:S01]  /*11d0*/  IMAD.WIDE.U32 R26, R31, 0x4, R26 ;  /* 0x000000041f1a7825 */ /* 0x001fe200078e001a */
[----:B------:R-:W-:-:S05]  /*11e0*/  IADD3 R31, PT, PT, R3, R30, RZ ;  /* 0x0000001e031f7210 */ /* 0x000fca0007ffe0ff */
[----:B------:R-:W4:Y:S01]  /*11f0*/  LDG.E R27, desc[UR6][R26.64] ;  /* 0x000000061a1b7981 */ /* 0x000f22000c1e1900 */
[----:B--2---:R-:W-:-:S04]  /*1200*/  LEA R16, P4, R28, R16, 0x2 ;  /* 0x000000101c107211 */ /* 0x004fc800078810ff */
[----:B------:R-:W-:Y:S02]  /*1210*/  LEA.HI.X R17, R28, R17, R32, 0x2, P4 ;  /* 0x000000111c117211 */ /* 0x000fe400020f1420 */
[----:B------:R-:W-:Y:S01]  /*1220*/  IADD3.X R32, PT, PT, RZ, RZ, RZ, P3, !PT ;  /* 0x000000ffff207210 */ /* 0x000fe20001ffe4ff */
[----:B---3--:R-:W-:Y:S01]  /*1230*/  IMAD.WIDE.U32 R18, R31, 0x4, R18 ;  /* 0x000000041f127825 */ /* 0x008fe200078e0012 */
[C---:B-1----:R-:W-:Y:S01]  /*1240*/  LEA R28, P3, R29.reuse, UR4, 0x2 ;  /* 0x000000041d1c7c11 */ /* 0x042fe2000f8610ff */
[----:B------:R-:W2:Y:S03]  /*1250*/  LDG.E R34, desc[UR6][R16.64+0x8] ;  /* 0x0000080610227981 */ /* 0x000ea6000c1e1900 */
[----:B------:R-:W-:Y:S01]  /*1260*/  LEA.HI.X R29, R29, UR5, R32, 0x2, P3 ;  /* 0x000000051d1d7c11 */ /* 0x000fe200098f1420 */
[----:B------:R-:W4:Y:S04]  /*1270*/  LDG.E R18, desc[UR6][R18.64] ;  /* 0x0000000612127981 */ /* 0x000f28000c1e1900 */
[----:B------:R-:W3:Y:S04]  /*1280*/  LDG.E R31, desc[UR6][R28.64+0x4] ;  /* 0x000004061c1f7981 */ /* 0x000ee8000c1e1900 */
[----:B------:R-:W3:Y:S04]  /*1290*/  LDG.E R32, desc[UR6][R16.64+0x4] ;  /* 0x0000040610207981 */ /* 0x000ee8000c1e1900 */
[----:B------:R-:W2:Y:S04]  /*12a0*/  LDG.E R33, desc[UR6][R28.64+0x8] ;  /* 0x000008061c217981 */ /* 0x000ea8000c1e1900 */
[----:B------:R-:W5:Y:S04]  /*12b0*/  LDG.E R26, desc[UR6][R28.64+0x14] ;  /* 0x000014061c1a7981 */ /* 0x000f68000c1e1900 */
[----:B------:R-:W5:Y:S04]  /*12c0*/  LDG.E R35, desc[UR6][R16.64+0x18] ;  /* 0x0000180610237981 */ /* 0x000f68000c1e1900 */
[----:B------:R-:W5:Y:S04]  /*12d0*/  LDG.E R19, desc[UR6][R28.64+0x1c] ;  /* 0x00001c061c137981 */ /* 0x000f68000c1e1900 */
[----:B------:R-:W5:Y:S01]  /*12e0*/  LDG.E R36, desc[UR6][R16.64+0x1c] ;  /* 0x00001c0610247981 */ /* 0x000f62000c1e1900 */
[----:B----4-:R-:W-:-:S03]  /*12f0*/  FFMA R24, R27, R18, R24 ;  /* 0x000000121b187223 */ /* 0x010fc60000000018 */
[----:B------:R-:W4:Y:S04]  /*1300*/  LDG.E R27, desc[UR6][R28.64+0x10] ;  /* 0x000010061c1b7981 */ /* 0x000f28000c1e1900 */
[----:B------:R-:W5:Y:S01]  /*1310*/  LDG.E R18, desc[UR6][R28.64+0x18] ;  /* 0x000018061c127981 */ /* 0x000f62000c1e1900 */
[----:B---3--:R-:W-:-:S03]  /*1320*/  FFMA R32, R31, R32, R24 ;  /* 0x000000201f207223 */ /* 0x008fc60000000018 */
[----:B------:R-:W3:Y:S04]  /*1330*/  LDG.E R24, desc[UR6][R28.64+0xc] ;  /* 0x00000c061c187981 */ /* 0x000ee8000c1e1900 */
[----:B------:R-:W3:Y:S01]  /*1340*/  LDG.E R31, desc[UR6][R16.64+0xc] ;  /* 0x00000c06101f7981 */ /* 0x000ee2000c1e1900 */
[----:B--2---:R-:W-:-:S03]  /*1350*/  FFMA R33, R33, R34, R32 ;  /* 0x0000002221217223 */ /* 0x004fc60000000020 */
[----:B------:R-:W4:Y:S04]  /*1360*/  LDG.E R32, desc[UR6][R16.64+0x10] ;  /* 0x0000100610207981 */ /* 0x000f28000c1e1900 */
[----:B------:R-:W5:Y:S01]  /*1370*/  LDG.E R34, desc[UR6][R16.64+0x14] ;  /* 0x0000140610227981 */ /* 0x000f62000c1e1900 */
[----:B------:R-:W-:Y:S01]  /*1380*/  IADD3 R30, PT, PT, R30, 0x8, RZ ;  /* 0x000000081e1e7810 */ /* 0x000fe20007ffe0ff */
[----:B---3--:R-:W-:-:S04]  /*1390*/  FFMA R24, R24, R31, R33 ;  /* 0x0000001f18187223 */ /* 0x008fc80000000021 */
[----:B----4-:R-:W-:-:S04]  /*13a0*/  FFMA R27, R27, R32, R24 ;  /* 0x000000201b1b7223 */ /* 0x010fc80000000018 */
[----:B-----5:R-:W-:-:S04]  /*13b0*/  FFMA R27, R26, R34, R27 ;  /* 0x000000221a1b7223 */ /* 0x020fc8000000001b */
[----:B------:R-:W-:-:S04]  /*13c0*/  FFMA R18, R18, R35, R27 ;  /* 0x0000002312127223 */ /* 0x000fc8000000001b */
[----:B------:R-:W-:-:S07]  /*13d0*/  FFMA R24, R19, R36, R18 ;  /* 0x0000002413187223 */ /* 0x000fce0000000012 */
.L_x_11:
[----:B------:R-:W-:Y:S05]  /*13e0*/  @!P2 BRA `(.L_x_10) ;  /* 0x0000000000f8a947 */ /* 0x000fea0003800000 */
[----:B------:R-:W-:Y:S02]  /*13f0*/  IADD3 R16, PT, PT, R15, -0x1, RZ ;  /* 0xffffffff0f107810 */ /* 0x000fe40007ffe0ff */
[----:B------:R-:W-:Y:S02]  /*1400*/  ISETP.NE.AND P2, PT, R20, RZ, PT ;  /* 0x000000ff1400720c */ /* 0x000fe40003f45270 */
[----:B------:R-:W-:-:S13]  /*1410*/  ISETP.GE.U32.AND P3, PT, R16, 0x3, PT ;  /* 0x000000031000780c */ /* 0x000fda0003f66070 */
[----:B------:R-:W-:Y:S05]  /*1420*/  @!P3 BRA `(.L_x_12) ;  /* 0x000000000074b947 */ /* 0x000fea0003800000 */
[----:B------:R-:W0:Y:S01]  /*1430*/  LDC.64 R26, c[0x0][0x3a0] ;  /* 0x0000e800ff1a7b82 */ /* 0x000e220000000a00 */
[----:B------:R-:W1:Y:S01]  /*1440*/  LDCU.64 UR4, c[0x0][0x3a0] ;  /* 0x00007400ff0477ac */ /* 0x000e620008000a00 */
[----:B------:R-:W-:Y:S01]  /*1450*/  IMAD.IADD R31, R25, 0x1, R30 ;  /* 0x00000001191f7824 */ /* 0x000fe200078e021e */
[----:B------:R-:W-:-:S04]  /*1460*/  IADD3 R28, P3, PT, R3, R30, RZ ;  /* 0x0000001e031c7210 */ /* 0x000fc80007f7e0ff */
[----:B------:R-:W-:Y:S01]  /*1470*/  IADD3.X R32, PT, PT, RZ, RZ, RZ, P3, !PT ;  /* 0x000000ffff207210 */ /* 0x000fe20001ffe4ff */
        /* <DEDUP_REMOVED lines=18> */
[----:B------:R-:W5:Y:S01]  /*15a0*/  LDG.E R36, desc[UR6][R16.64+0xc] ;  /* 0x00000c0610247981 */ /* 0x000f62000c1e1900 */
[----:B------:R-:W-:Y:S01]  /*15b0*/  IADD3 R30, PT, PT, R30, 0x4, RZ ;  /* 0x000000041e1e7810 */ /* 0x000fe20007ffe0ff */
[----:B----4-:R-:W-:-:S04]  /*15c0*/  FFMA R24, R27, R18, R24 ;  /* 0x000000121b187223 */ /* 0x010fc80000000018 */
[----:B---3--:R-:W-:-:S04]  /*15d0*/  FFMA R24, R31, R32, R24 ;  /* 0x000000201f187223 */ /* 0x008fc80000000018 */
[----:B--2---:R-:W-:-:S04]  /*15e0*/  FFMA R24, R33, R34, R24 ;  /* 0x0000002221187223 */ /* 0x004fc80000000018 */
[----:B-----5:R-:W-:-:S07]  /*15f0*/  FFMA R24, R35, R36, R24 ;  /* 0x0000002423187223 */ /* 0x020fce0000000018 */
.L_x_12:
[----:B------:R-:W-:Y:S05]  /*1600*/  @!P2 BRA `(.L_x_10) ;  /* 0x000000000070a947 */ /* 0x000fea0003800000 */
[----:B------:R-:W0:Y:S01]  /*1610*/  LDC.64 R18, c[0x0][0x3a0] ;  /* 0x0000e800ff127b82 */ /* 0x000e220000000a00 */
[----:B------:R-:W-:Y:S01]  /*1620*/  IADD3 R29, PT, PT, R3, R30, RZ ;  /* 0x0000001e031d7210 */ /* 0x000fe20007ffe0ff */
[----:B------:R-:W-:-:S06]  /*1630*/  IMAD.IADD R27, R25, 0x1, R30 ;  /* 0x00000001191b7824 */ /* 0x000fcc00078e021e */
[----:B------:R-:W1:Y:S01]  /*1640*/  LDC.64 R16, c[0x0][0x388] ;  /* 0x0000e200ff107b82 */ /* 0x000e620000000a00 */
[----:B0-----:R-:W-:-:S06]  /*1650*/  IMAD.WIDE.U32 R18, R27, 0x4, R18 ;  /* 0x000000041b127825 */ /* 0x001fcc00078e0012 */
[----:B------:R-:W2:Y:S01]  /*1660*/  LDG.E R19, desc[UR6][R18.64] ;  /* 0x0000000612137981 */ /* 0x000ea2000c1e1900 */
[----:B-1----:R-:W-:-:S06]  /*1670*/  IMAD.WIDE.U32 R16, R29, 0x4, R16 ;  /* 0x000000041d107825 */ /* 0x002fcc00078e0010 */
[----:B------:R-:W2:Y:S01]  /*1680*/  LDG.E R16, desc[UR6][R16.64] ;  /* 0x0000000610107981 */ /* 0x000ea2000c1e1900 */
[----:B------:R-:W-:Y:S01]  /*1690*/  ISETP.NE.AND P2, PT, R20, 0x1, PT ;  /* 0x000000011400780c */ /* 0x000fe20003f45270 */
[----:B--2---:R-:W-:-:S12]  /*16a0*/  FFMA R24, R19, R16, R24 ;  /* 0x0000001013187223 */ /* 0x004fd80000000018 */
[----:B------:R-:W-:Y:S05]  /*16b0*/  @!P2 BRA `(.L_x_10) ;  /* 0x000000000044a947 */ /* 0x000fea0003800000 */
[----:B------:R-:W0:Y:S01]  /*16c0*/  LDC.64 R16, c[0x0][0x388] ;  /* 0x0000e200ff107b82 */ /* 0x000e220000000a00 */
[----:B------:R-:W1:Y:S01]  /*16d0*/  LDCU.64 UR4, c[0x0][0x3a0] ;  /* 0x00007400ff0477ac */ /* 0x000e620008000a00 */
[-C--:B------:R-:W-:Y:S02]  /*16e0*/  IADD3 R26, P3, PT, R3, R30.reuse, RZ ;  /* 0x0000001e031a7210 */ /* 0x080fe40007f7e0ff */
[----:B------:R-:W-:Y:S02]  /*16f0*/  IADD3 R19, P2, PT, R25, R30, RZ ;  /* 0x0000001e19137210 */ /* 0x000fe40007f5e0ff */
[----:B------:R-:W-:Y:S02]  /*1700*/  IADD3.X R25, PT, PT, RZ, RZ, RZ, P3, !PT ;  /* 0x000000ffff197210 */ /* 0x000fe40001ffe4ff */
[----:B------:R-:W-:Y:S02]  /*1710*/  IADD3.X R28, PT, PT, RZ, RZ, RZ, P2, !PT ;  /* 0x000000ffff1c7210 */ /* 0x000fe400017fe4ff */
[----:B------:R-:W-:-:S02]  /*1720*/  ISETP.NE.AND P2, PT, R20, 0x2, PT ;  /* 0x000000021400780c */ /* 0x000fc40003f45270 */
[----:B-1----:R-:W-:-:S04]  /*1730*/  LEA R18, P3, R19, UR4, 0x2 ;  /* 0x0000000413127c11 */ /* 0x002fc8000f8610ff */
[----:B------:R-:W-:Y:S02]  /*1740*/  LEA.HI.X R19, R19, UR5, R28, 0x2, P3 ;  /* 0x0000000513137c11 */ /* 0x000fe400098f141c */
[----:B0-----:R-:W-:-:S05]  /*1750*/  LEA R16, P4, R26, R16, 0x2 ;  /* 0x000000101a107211 */ /* 0x001fca00078810ff */
[----:B------:R-:W2:Y:S01]  /*1760*/  @P2 LDG.E R27, desc[UR6][R18.64+0x8] ;  /* 0x00000806121b2981 */ /* 0x000ea2000c1e1900 */
[----:B------:R-:W-:-:S03]  /*1770*/  LEA.HI.X R17, R26, R17, R25, 0x2, P4 ;  /* 0x000000111a117211 */ /* 0x000fc600020f1419 */
[----:B------:R-:W3:Y:S04]  /*1780*/  LDG.E R25, desc[UR6][R18.64+0x4] ;  /* 0x0000040612197981 */ /* 0x000ee8000c1e1900 */
[----:B------:R-:W3:Y:S04]  /*1790*/  LDG.E R26, desc[UR6][R16.64+0x4] ;  /* 0x00000406101a7981 */ /* 0x000ee8000c1e1900 */
[----:B------:R-:W2:Y:S01]  /*17a0*/  @P2 LDG.E R28, desc[UR6][R16.64+0x8] ;  /* 0x00000806101c2981 */ /* 0x000ea2000c1e1900 */
[----:B---3--:R-:W-:-:S04]  /*17b0*/  FFMA R24, R25, R26, R24 ;  /* 0x0000001a19187223 */ /* 0x008fc80000000018 */
[----:B--2---:R-:W-:-:S07]  /*17c0*/  @P2 FFMA R24, R27, R28, R24 ;  /* 0x0000001c1b182223 */ /* 0x004fce0000000018 */
.L_x_10:
[C---:B------:R-:W-:Y:S01]  /*17d0*/  SHF.L.U32 R16, R23.reuse, 0x2, RZ ;  /* 0x0000000217107819 */ /* 0x040fe200000006ff */
[----:B------:R-:W-:-:S03]  /*17e0*/  VIADD R23, R23, 0x1 ;  /* 0x0000000117177836 */ /* 0x000fc60000000000 */
[C---:B------:R-:W-:Y:S02]  /*17f0*/  ISETP.EQ.AND P3, PT, R16.reuse, RZ, PT ;  /* 0x000000ff1000720c */ /* 0x040fe40003f62270 */
[----:B------:R-:W-:Y:S02]  /*1800*/  ISETP.NE.AND P2, PT, R23, 0x4, PT ;  /* 0x000000041700780c */ /* 0x000fe40003f45270 */
[C---:B------:R-:W-:Y:S02]  /*1810*/  ISETP.EQ.AND P4, PT, R16.reuse, 0x4, PT ;  /* 0x000000041000780c */ /* 0x040fe40003f82270 */
[C---:B------:R-:W-:Y:S02]  /*1820*/  ISETP.EQ.AND P5, PT, R16.reuse, 0x8, PT ;  /* 0x000000081000780c */ /* 0x040fe40003fa2270 */
[----:B------:R-:W-:-:S05]  /*1830*/  ISETP.EQ.AND P6, PT, R16, 0xc, PT ;  /* 0x0000000c1000780c */ /* 0x000fca0003fc2270 */
[----:B------:R-:W-:-:S04]  /*1840*/  @P3 MOV R2, R24 ;  /* 0x0000001800023202 */ /* 0x000fc80000000f00 */
[-C--:B------:R-:W-:Y:S02]  /*1850*/  @P4 MOV R4, R24.reuse ;  /* 0x0000001800044202 */ /* 0x080fe40000000f00 */
[-C--:B------:R-:W-:Y:S02]  /*1860*/  @P5 MOV R5, R24.reuse ;  /* 0x0000001800055202 */ /* 0x080fe40000000f00 */
[----:B------:R-:W-:Y:S01]  /*1870*/  @P6 MOV R6, R24 ;  /* 0x0000001800066202 */ /* 0x000fe20000000f00 */
[----:B------:R-:W-:Y:S06]  /*1880*/  @!P2 BRA `(.L_x_13) ;  /* 0x000000f40098a947 */ /* 0x000fec0003800000 */
[----:B------:R-:W-:Y:S05]  /*1890*/  BRA `(.L_x_14) ;  /* 0xffffffe800847947 */ /* 0x000fea000383ffff */
.L_x_2:
[----:B------:R-:W-:Y:S01]  /*18a0*/  ISETP.GE.U32.AND P0, PT, R10, 0xf, PT ;  /* 0x0000000f0a00780c */ /* 0x000fe20003f06070 */
[----:B------:R-:W-:Y:S01]  /*18b0*/  HFMA2 R23, -RZ, RZ, 0, 0 ;  /* 0x00000000ff177431 */ /* 0x000fe200000001ff */
[----:B------:R-:W-:Y:S02]  /*18c0*/  ISETP.GE.U32.AND P1, PT, R11, 0xf, PT ;  /* 0x0000000f0b00780c */ /* 0x000fe40003f26070 */
[C---:B------:R-:W-:Y:S02]  /*18d0*/  LOP3.LUT R8, R13.reuse, 0xf, RZ, 0xc0, !PT ;  /* 0x0000000f0d087812 */ /* 0x040fe400078ec0ff */
[C---:B------:R-:W-:Y:S02]  /*18e0*/  LOP3.LUT R9, R13.reuse, 0x7, RZ, 0xc0, !PT ;  /* 0x000000070d097812 */ /* 0x040fe400078ec0ff */
[C---:B------:R-:W-:Y:S02]  /*18f0*/  LOP3.LUT R10, R13.reuse, 0x7ffffff0, RZ, 0xc0, !PT ;  /* 0x7ffffff00d0a7812 */ /* 0x040fe400078ec0ff */
[----:B------:R-:W-:-:S02]  /*1900*/  LOP3.LUT R11, R13, 0x3, RZ, 0xc0, !PT ;  /* 0x000000030d0b7812 */ /* 0x000fc400078ec0ff */
[C---:B------:R-:W-:Y:S02]  /*1910*/  LOP3.LUT R12, R21.reuse, 0xf, RZ, 0xc0, !PT ;  /* 0x0000000f150c7812 */ /* 0x040fe400078ec0ff */
[C---:B------:R-:W-:Y:S02]  /*1920*/  LOP3.LUT R13, R21.reuse, 0x7, RZ, 0xc0, !PT ;  /* 0x00000007150d7812 */ /* 0x040fe400078ec0ff */
[C---:B------:R-:W-:Y:S02]  /*1930*/  LOP3.LUT R14, R21.reuse, 0x3, RZ, 0xc0, !PT ;  /* 0x00000003150e7812 */ /* 0x040fe400078ec0ff */
[----:B------:R-:W-:-:S07]  /*1940*/  LOP3.LUT R15, R21, 0xfffffff0, RZ, 0xc0, !PT ;  /* 0xfffffff0150f7812 */ /* 0x000fce00078ec0ff */
.L_x_25:
[----:B------:R-:W0:Y:S01]  /*1950*/  LDCU UR5, c[0x0][0x3d0] ;  /* 0x00007a00ff0577ac */ /* 0x000e220008000800 */
[----:B------:R-:W-:Y:S01]  /*1960*/  IMAD.MOV.U32 R24, RZ, RZ, RZ ;  /* 0x000000ffff187224 */ /* 0x000fe200078e00ff */
[----:B------:R-:W-:Y:S01]  /*1970*/  MOV R26, RZ ;  /* 0x000000ff001a7202 */ /* 0x000fe20000000f00 */
[----:B0-----:R-:W-:Y:S01]  /*1980*/  IMAD R22, R23, UR5, R0 ;  /* 0x0000000517167c24 */ /* 0x001fe2000f8e0200 */
[----:B------:R-:W-:Y:S06]  /*1990*/  @!P0 BRA `(.L_x_15) ;  /* 0x0000000000f48947 */ /* 0x000fec0003800000 */
[----:B------:R-:W-:Y:S01]  /*19a0*/  MOV R24, RZ ;  /* 0x000000ff00187202 */ /* 0x000fe20000000f00 */
[----:B------:R-:W-:-:S06]  /*19b0*/  UMOV UR4, URZ ;  /* 0x000000ff00047c82 */ /* 0x000fcc0008000000 */
.L_x_16:
[----:B------:R-:W0:Y:S01]  /*19c0*/  LDC R21, c[0x0][0x3cc] ;  /* 0x0000f300ff157b82 */ /* 0x000e220000000800 */
[----:B------:R-:W-:-:S07]  /*19d0*/  IADD3 R25, PT, PT, R7, UR4, RZ ;  /* 0x0000000407197c10 */ /* 0x000fce000fffe0ff */
[----:B------:R-:W1:Y:S08]  /*19e0*/  LDC.64 R16, c[0x0][0x380] ;  /* 0x0000e000ff107b82 */ /* 0x000e700000000a00 */
[----:B------:R-:W2:Y:S01]  /*19f0*/  LDC.64 R18, c[0x0][0x398] ;  /* 0x0000e600ff127b82 */ /* 0x000ea20000000a00 */
[----:B0-----:R-:W-:Y:S02]  /*1a00*/  IMAD R21, R22, R21, UR4 ;  /* 0x0000000416157e24 */ /* 0x001fe4000f8e0215 */
[----:B-1----:R-:W-:-:S05]  /*1a10*/  IMAD.WIDE.U32 R16, R25, 0x4, R16 ;  /* 0x0000000419107825 */ /* 0x002fca00078e0010 */
[----:B------:R-:W3:Y:S01]  /*1a20*/  LDG.E R26, desc[UR6][R16.64] ;  /* 0x00000006101a7981 */ /* 0x000ee2000c1e1900 */
[----:B--2---:R-:W-:-:S03]  /*1a30*/  IMAD.WIDE R18, R21, 0x4, R18 ;  /* 0x0000000415127825 */ /* 0x004fc600078e0212 */
[----:B------:R-:W2:Y:S04]  /*1a40*/  LDG.E R27, desc[UR6][R16.64+0x4] ;  /* 0x00000406101b7981 */ /* 0x000ea8000c1e1900 */
[----:B------:R-:W3:Y:S04]  /*1a50*/  LDG.E R25, desc[UR6][R18.64] ;  /* 0x0000000612197981 */ /* 0x000ee8000c1e1900 */
[----:B------:R-:W2:Y:S04]  /*1a60*/  LDG.E R34, desc[UR6][R18.64+0x4] ;  /* 0x0000040612227981 */ /* 0x000ea8000c1e1900 */
[----:B------:R-:W4:Y:S04]  /*1a70*/  LDG.E R20, desc[UR6][R16.64+0x8] ;  /* 0x0000080610147981 */ /* 0x000f28000c1e1900 */
[----:B------:R-:W4:Y:S04]  /*1a80*/  LDG.E R21, desc[UR6][R18.64+0x8] ;  /* 0x0000080612157981 */ /* 0x000f28000c1e1900 */
[----:B------:R-:W5:Y:S04]  /*1a90*/  LDG.E R28, desc[UR6][R16.64+0xc] ;  /* 0x00000c06101c7981 */ /* 0x000f68000c1e1900 */
[----:B------:R-:W5:Y:S04]  /*1aa0*/  LDG.E R29, desc[UR6][R18.64+0xc] ;  /* 0x00000c06121d7981 */ /* 0x000f68000c1e1900 */
[----:B------:R-:W5:Y:S04]  /*1ab0*/  LDG.E R30, desc[UR6][R16.64+0x10] ;  /* 0x00001006101e7981 */ /* 0x000f68000c1e1900 */
[----:B------:R-:W5:Y:S04]  /*1ac0*/  LDG.E R31, desc[UR6][R18.64+0x10] ;  /* 0x00001006121f7981 */ /* 0x000f68000c1e1900 */
[----:B------:R-:W5:Y:S04]  /*1ad0*/  LDG.E R32, desc[UR6][R16.64+0x14] ;  /* 0x0000140610207981 */ /* 0x000f68000c1e1900 */
[----:B------:R-:W5:Y:S04]  /*1ae0*/  LDG.E R33, desc[UR6][R18.64+0x14] ;  /* 0x0000140612217981 */ /* 0x000f68000c1e1900 */
[----:B------:R-:W5:Y:S01]  /*1af0*/  LDG.E R35, desc[UR6][R16.64+0x38] ;  /* 0x0000380610237981 */ /* 0x000f62000c1e1900 */
[----:B---3--:R-:W-:-:S03]  /*1b00*/  FFMA R25, R25, R26, R24 ;  /* 0x0000001a19197223 */ /* 0x008fc60000000018 */
[----:B------:R-:W3:Y:S01]  /*1b10*/  LDG.E R26, desc[UR6][R16.64+0x18] ;  /* 0x00001806101a7981 */ /* 0x000ee2000c1e1900 */
[----:B--2---:R-:W-:-:S03]  /*1b20*/  FFMA R34, R34, R27, R25 ;  /* 0x0000001b22227223 */ /* 0x004fc60000000019 */
[----:B------:R-:W3:Y:S04]  /*1b30*/  LDG.E R27, desc[UR6][R18.64+0x18] ;  /* 0x00001806121b7981 */ /* 0x000ee8000c1e1900 */
[----:B------:R-:W2:Y:S01]  /*1b40*/  LDG.E R24, desc[UR6][R16.64+0x20] ;  /* 0x0000200610187981 */ /* 0x000ea2000c1e1900 */
[----:B----4-:R-:W-:-:S03]  /*1b50*/  FFMA R34, R21, R20, R34 ;  /* 0x0000001415227223 */ /* 0x010fc60000000022 */
[----:B------:R-:W4:Y:S04]  /*1b60*/  LDG.E R20, desc[UR6][R16.64+0x1c] ;  /* 0x00001c0610147981 */ /* 0x000f28000c1e1900 */
[----:B------:R-:W4:Y:S04]  /*1b70*/  LDG.E R21, desc[UR6][R18.64+0x1c] ;  /* 0x00001c0612157981 */ /* 0x000f28000c1e1900 */
[----:B------:R-:W2:Y:S01]  /*1b80*/  LDG.E R25, desc[UR6][R18.64+0x20] ;  /* 0x0000200612197981 */ /* 0x000ea2000c1e1900 */
[----:B-----5:R-:W-:-:S03]  /*1b90*/  FFMA R28, R29, R28, R34 ;  /* 0x0000001c1d1c7223 */ /* 0x020fc60000000022 */
[----:B------:R-:W5:Y:S01]  /*1ba0*/  LDG.E R29, desc[UR6][R18.64+0x24] ;  /* 0x00002406121d7981 */ /* 0x000f62000c1e1900 */
[----:B------:R-:W-:-:S03]  /*1bb0*/  FFMA R30, R31, R30, R28 ;  /* 0x0000001e1f1e7223 */ /* 0x000fc6000000001c */
[----:B------:R-:W5:Y:S04]  /*1bc0*/  LDG.E R28, desc[UR6][R16.64+0x24] ;  /* 0x00002406101c7981 */ /* 0x000f68000c1e1900 */
[----:B------:R-:W5:Y:S01]  /*1bd0*/  LDG.E R31, desc[UR6][R16.64+0x28] ;  /* 0x00002806101f7981 */ /* 0x000f62000c1e1900 */
[----:B------:R-:W-:-:S03]  /*1be0*/  FFMA R32, R33, R32, R30 ;  /* 0x0000002021207223 */ /* 0x000fc6000000001e */
[----:B------:R-:W5:Y:S04]  /*1bf0*/  LDG.E R30, desc[UR6][R18.64+0x28] ;  /* 0x00002806121e7981 */ /* 0x000f68000c1e1900 */
[----:B------:R-:W5:Y:S04]  /*1c00*/  LDG.E R33, desc[UR6][R18.64+0x3c] ;  /* 0x00003c0612217981 */ /* 0x000f68000c1e1900 */
[----:B------:R-:W5:Y:S01]  /*1c10*/  LDG.E R34, desc[UR6][R16.64+0x3c] ;  /* 0x00003c0610227981 */ /* 0x000f62000c1e1900 */
[----:B---3--:R-:W-:-:S03]  /*1c20*/  FFMA R32, R27, R26, R32 ;  /* 0x0000001a1b207223 */ /* 0x008fc60000000020 */
[----:B------:R-:W3:Y:S04]  /*1c30*/  LDG.E R27, desc[UR6][R16.64+0x2c] ;  /* 0x00002c06101b7981 */ /* 0x000ee8000c1e1900 */
[----:B------:R-:W3:Y:S01]  /*1c40*/  LDG.E R26, desc[UR6][R18.64+0x2c] ;  /* 0x00002c06121a7981 */ /* 0x000ee2000c1e1900 */
[----:B----4-:R-:W-:-:S03]  /*1c50*/  FFMA R32, R21, R20, R32 ;  /* 0x0000001415207223 */ /* 0x010fc60000000020 */
[----:B------:R-:W4:Y:S04]  /*1c60*/  LDG.E R20, desc[UR6][R16.64+0x30] ;  /* 0x0000300610147981 */ /* 0x000f28000c1e1900 */
[----:B------:R-:W4:Y:S01]  /*1c70*/  LDG.E R21, desc[UR6][R18.64+0x30] ;  /* 0x0000300612157981 */ /* 0x000f22000c1e1900 */
[----:B--2---:R-:W-:-:S03]  /*1c80*/  FFMA R36, R25, R24, R32 ;  /* 0x0000001819247223 */ /* 0x004fc60000000020 */
[----:B------:R-:W2:Y:S04]  /*1c90*/  LDG.E R32, desc[UR6][R16.64+0x34] ;  /* 0x0000340610207981 */ /* 0x000ea8000c1e1900 */
[----:B------:R-:W2:Y:S04]  /*1ca0*/  LDG.E R25, desc[UR6][R18.64+0x34] ;  /* 0x0000340612197981 */ /* 0x000ea8000c1e1900 */
[----:B------:R-:W2:Y:S01]  /*1cb0*/  LDG.E R24, desc[UR6][R18.64+0x38] ;  /* 0x0000380612187981 */ /* 0x000ea2000c1e1900 */
[----:B-----5:R-:W-:Y:S01]  /*1cc0*/  FFMA R29, R29, R28, R36 ;  /* 0x0000001c1d1d7223 */ /* 0x020fe20000000024 */
[----:B------:R-:W-:-:S03]  /*1cd0*/  UIADD3 UR4, UPT, UPT, UR4, 0x10, URZ ;  /* 0x0000001004047890 */ /* 0x000fc6000fffe0ff */
[----:B------:R-:W-:-:S03]  /*1ce0*/  FFMA R29, R30, R31, R29 ;  /* 0x0000001f1e1d7223 */ /* 0x000fc6000000001d */
[----:B------:R-:W-:Y:S01]  /*1cf0*/  ISETP.NE.AND P2, PT, R10, UR4, PT ;  /* 0x000000040a007c0c */ /* 0x000fe2000bf45270 */
[----:B---3--:R-:W-:-:S04]  /*1d00*/  FFMA R26, R26, R27, R29 ;  /* 0x0000001b1a1a7223 */ /* 0x008fc8000000001d */
[----:B----4-:R-:W-:-:S04]  /*1d10*/  FFMA R20, R21, R20, R26 ;  /* 0x0000001415147223 */ /* 0x010fc8000000001a */
[----:B--2---:R-:W-:-:S04]  /*1d20*/  FFMA R25, R25, R32, R20 ;  /* 0x0000002019197223 */ /* 0x004fc80000000014 */
[----:B------:R-:W-:-:S04]  /*1d30*/  FFMA R24, R24, R35, R25 ;  /* 0x0000002318187223 */ /* 0x000fc80000000019 */
[----:B------:R-:W-:Y:S01]  /*1d40*/  FFMA R24, R33, R34, R24 ;  /* 0x0000002221187223 */ /* 0x000fe20000000018 */
[----:B------:R-:W-:Y:S06]  /*1d50*/  @P2 BRA `(.L_x_16) ;  /* 0xfffffffc00182947 */ /* 0x000fec000383ffff */
[----:B------:R-:W-:-:S07]  /*1d60*/  MOV R26, R10 ;  /* 0x0000000a001a7202 */ /* 0x000fce0000000f00 */
.L_x_15:
[----:B------:R-:W-:-:S13]  /*1d70*/  ISETP.NE.AND P2, PT, R8, RZ, PT ;  /* 0x000000ff0800720c */ /* 0x000fda0003f45270 */
[----:B------:R-:W-:Y:S05]  /*1d80*/  @!P2 BRA `(.L_x_17) ;  /* 0x000000040080a947 */ /* 0x000fea0003800000 */
[----:B------:R-:W-:Y:S02]  /*1d90*/  IADD3 R16, PT, PT, R8, -0x1, RZ ;  /* 0xffffffff08107810 */ /* 0x000fe40007ffe0ff */
[----:B------:R-:W-:Y:S02]  /*1da0*/  ISETP.NE.AND P3, PT, R9, RZ, PT ;  /* 0x000000ff0900720c */ /* 0x000fe40003f65270 */
[----:B------:R-:W-:-:S13]  /*1db0*/  ISETP.GE.U32.AND P2, PT, R16, 0x7, PT ;  /* 0x000000071000780c */ /* 0x000fda0003f46070 */
[----:B------:R-:W-:Y:S05]  /*1dc0*/  @!P2 BRA `(.L_x_18) ;  /* 0x000000000094a947 */ /* 0x000fea0003800000 */
[----:B------:R-:W0:Y:S01]  /*1dd0*/  LDC.64 R20, c[0x0][0x380] ;  /* 0x0000e000ff147b82 */ /* 0x000e220000000a00 */
[----:B------:R-:W1:Y:S01]  /*1de0*/  LDCU UR4, c[0x0][0x3cc] ;  /* 0x00007980ff0477ac */ /* 0x000e620008000800 */
[----:B------:R-:W-:-:S06]  /*1df0*/  IMAD.IADD R25, R7, 0x1, R26 ;  /* 0x0000000107197824 */ /* 0x000fcc00078e021a */
[----:B------:R-:W2:Y:S01]  /*1e00*/  LDC.64 R18, c[0x0][0x398] ;  /* 0x0000e600ff127b82 */ /* 0x000ea20000000a00 */
[----:B-1----:R-:W-:Y:S02]  /*1e10*/  IMAD R17, R22, UR4, R26 ;  /* 0x0000000416117c24 */ /* 0x002fe4000f8e021a */
[----:B0-----:R-:W-:-:S06]  /*1e20*/  IMAD.WIDE.U32 R20, R25, 0x4, R20 ;  /* 0x0000000419147825 */ /* 0x001fcc00078e0014 */
[----:B------:R-:W3:Y:S01]  /*1e30*/  LDG.E R20, desc[UR6][R20.64] ;  /* 0x0000000614147981 */ /* 0x000ee2000c1e1900 */
[----:B--2---:R-:W-:Y:S02]  /*1e40*/  IMAD.WIDE R18, R17, 0x4, R18 ;  /* 0x0000000411127825 */ /* 0x004fe400078e0212 */
[----:B------:R-:W0:Y:S03]  /*1e50*/  LDC.64 R16, c[0x0][0x380] ;  /* 0x0000e000ff107b82 */ /* 0x000e260000000a00 */
[----:B------:R-:W3:Y:S01]  /*1e60*/  LDG.E R29, desc[UR6][R18.64] ;  /* 0x00000006121d7981 */ /* 0x000ee2000c1e1900 */
[----:B------:R-:W-:-:S03]  /*1e70*/  IADD3 R25, P2, PT, R7, R26, RZ ;  /* 0x0000001a07197210 */ /* 0x000fc60007f5e0ff */
[----:B------:R-:W2:Y:S01]  /*1e80*/  LDG.E R27, desc[UR6][R18.64+0x8] ;  /* 0x00000806121b7981 */ /* 0x000ea2000c1e1900 */
[----:B------:R-:W-:-:S03]  /*1e90*/  IADD3.X R28, PT, PT, RZ, RZ, RZ, P2, !PT ;  /* 0x000000ffff1c7210 */ /* 0x000fc600017fe4ff */
[----:B------:R-:W4:Y:S04]  /*1ea0*/  LDG.E R21, desc[UR6][R18.64+0x14] ;  /* 0x0000140612157981 */ /* 0x000f28000c1e1900 */
[----:B------:R-:W5:Y:S01]  /*1eb0*/  LDG.E R31, desc[UR6][R18.64+0x1c] ;  /* 0x00001c06121f7981 */ /* 0x000f62000c1e1900 */
[----:B0-----:R-:W-:-:S04]  /*1ec0*/  LEA R16, P2, R25, R16, 0x2 ;  /* 0x0000001019107211 */ /* 0x001fc800078410ff */
[----:B------:R-:W-:Y:S02]  /*1ed0*/  LEA.HI.X R17, R25, R17, R28, 0x2, P2 ;  /* 0x0000001119117211 */ /* 0x000fe400010f141c */
[----:B------:R-:W2:Y:S04]  /*1ee0*/  LDG.E R25, desc[UR6][R18.64+0x4] ;  /* 0x0000040612197981 */ /* 0x000ea8000c1e1900 */
[----:B------:R-:W2:Y:S04]  /*1ef0*/  LDG.E R28, desc[UR6][R16.64+0x4] ;  /* 0x00000406101c7981 */ /* 0x000ea8000c1e1900 */
[----:B------:R-:W4:Y:S04]  /*1f00*/  LDG.E R30, desc[UR6][R16.64+0x8] ;  /* 0x00000806101e7981 */ /* 0x000f28000c1e1900 */
[----:B------:R-:W5:Y:S04]  /*1f10*/  LDG.E R32, desc[UR6][R16.64+0xc] ;  /* 0x00000c0610207981 */ /* 0x000f68000c1e1900 */
[----:B------:R-:W5:Y:S04]  /*1f20*/  LDG.E R35, desc[UR6][R16.64+0x10] ;  /* 0x0000100610237981 */ /* 0x000f68000c1e1900 */
[----:B------:R-:W5:Y:S04]  /*1f30*/  LDG.E R34, desc[UR6][R16.64+0x14] ;  /* 0x0000140610227981 */ /* 0x000f68000c1e1900 */
[----:B------:R-:W5:Y:S04]  /*1f40*/  LDG.E R33, desc[UR6][R16.64+0x18] ;  /* 0x0000180610217981 */ /* 0x000f68000c1e1900 */
[----:B------:R-:W5:Y:S01]  /*1f50*/  LDG.E R36, desc[UR6][R16.64+0x1c] ;  /* 0x00001c0610247981 */ /* 0x000f62000c1e1900 */
[----:B---3--:R-:W-:-:S03]  /*1f60*/  FFMA R37, R29, R20, R24 ;  /* 0x000000141d257223 */ /* 0x008fc60000000018 */
[----:B------:R-:W5:Y:S04]  /*1f70*/  LDG.E R29, desc[UR6][R18.64+0xc] ;  /* 0x00000c06121d7981 */ /* 0x000f68000c1e1900 */
[----:B------:R-:W3:Y:S04]  /*1f80*/  LDG.E R24, desc[UR6][R18.64+0x10] ;  /* 0x0000100612187981 */ /* 0x000ee8000c1e1900 */
[----:B------:R-:W3:Y:S01]  /*1f90*/  LDG.E R20, desc[UR6][R18.64+0x18] ;  /* 0x0000180612147981 */ /* 0x000ee2000c1e1900 */
[----:B--2---:R-:W-:-:S04]  /*1fa0*/  FFMA R28, R25, R28, R37 ;  /* 0x0000001c191c7223 */ /* 0x004fc80000000025 */
[----:B----4-:R-:W-:Y:S01]  /*1fb0*/  FFMA R28, R27, R30, R28 ;  /* 0x0000001e1b1c7223 */ /* 0x010fe2000000001c */
[----:B------:R-:W-:-:S03]  /*1fc0*/  IADD3 R26, PT, PT, R26, 0x8, RZ ;  /* 0x000000081a1a7810 */ /* 0x000fc60007ffe0ff */
[----:B-----5:R-:W-:-:S04]  /*1fd0*/  FFMA R29, R29, R32, R28 ;  /* 0x000000201d1d7223 */ /* 0x020fc8000000001c */
[----:B---3--:R-:W-:-:S04]  /*1fe0*/  FFMA R24, R24, R35, R29 ;  /* 0x0000002318187223 */ /* 0x008fc8000000001d */
[----:B------:R-:W-:-:S04]  /*1ff0*/  FFMA R21, R21, R34, R24 ;  /* 0x0000002215157223 */ /* 0x000fc80000000018 */
[----:B------:R-:W-:-:S04]  /*2000*/  FFMA R20, R20, R33, R21 ;  /* 0x0000002114147223 */ /* 0x000fc80000000015 */
[----:B------:R-:W-:-:S07]  /*2010*/  FFMA R24, R31, R36, R20 ;  /* 0x000000241f187223 */ /* 0x000fce0000000014 */
.L_x_18:
[----:B------:R-:W-:Y:S05]  /*2020*/  @!P3 BRA `(.L_x_17) ;  /* 0x0000000000d8b947 */ /* 0x000fea0003800000 */
[----:B------:R-:W-:Y:S02]  /*2030*/  IADD3 R16, PT, PT, R9, -0x1, RZ ;  /* 0xffffffff09107810 */ /* 0x000fe40007ffe0ff */
[----:B------:R-:W-:Y:S02]  /*2040*/  ISETP.NE.AND P3, PT, R11, RZ, PT ;  /* 0x000000ff0b00720c */ /* 0x000fe40003f65270 */
[----:B------:R-:W-:-:S13]  /*2050*/  ISETP.GE.U32.AND P2, PT, R16, 0x3, PT ;  /* 0x000000031000780c */ /* 0x000fda0003f46070 */
[----:B------:R-:W-:Y:S05]  /*2060*/  @!P2 BRA `(.L_x_19) ;  /* 0x000000000064a947 */ /* 0x000fea0003800000 */
[----:B------:R-:W0:Y:S01]  /*2070*/  LDC.64 R18, c[0x0][0x380] ;  /* 0x0000e000ff127b82 */ /* 0x000e220000000a00 */
[----:B------:R-:W1:Y:S01]  /*2080*/  LDCU UR4, c[0x0][0x3cc] ;  /* 0x00007980ff0477ac */ /* 0x000e620008000800 */
[CC--:B------:R-:W-:Y:S02]  /*2090*/  IADD3 R27, PT, PT, R7.reuse, R26.reuse, RZ ;  /* 0x0000001a071b7210 */ /* 0x0c0fe40007ffe0ff */
[----:B------:R-:W-:-:S04]  /*20a0*/  IADD3 R28, P2, PT, R7, R26, RZ ;  /* 0x0000001a071c7210 */ /* 0x000fc80007f5e0ff */
[----:B------:R-:W2:Y:S08]  /*20b0*/  LDC.64 R16, c[0x0][0x380] ;  /* 0x0000e000ff107b82 */ /* 0x000eb00000000a00 */
[----:B------:R-:W3:Y:S01]  /*20c0*/  LDC.64 R20, c[0x0][0x398] ;  /* 0x0000e600ff147b82 */ /* 0x000ee20000000a00 */
[----:B-1----:R-:W-:Y:S02]  /*20d0*/  IMAD R25, R22, UR4, R26 ;  /* 0x0000000416197c24 */ /* 0x002fe4000f8e021a */
[----:B0-----:R-:W-:Y:S01]  /*20e0*/  IMAD.WIDE.U32 R18, R27, 0x4, R18 ;  /* 0x000000041b127825 */ /* 0x001fe200078e0012 */
[----:B------:R-:W-:-:S05]  /*20f0*/  IADD3.X R27, PT, PT, RZ, RZ, RZ, P2, !PT ;  /* 0x000000ffff1b7210 */ /* 0x000fca00017fe4ff */
[----:B------:R-:W4:Y:S01]  /*2100*/  LDG.E R18, desc[UR6][R18.64] ;  /* 0x0000000612127981 */ /* 0x000f22000c1e1900 */
[----:B--2---:R-:W-:-:S04]  /*2110*/  LEA R16, P2, R28, R16, 0x2 ;  /* 0x000000101c107211 */ /* 0x004fc800078410ff */
[----:B------:R-:W-:Y:S01]  /*2120*/  LEA.HI.X R17, R28, R17, R27, 0x2, P2 ;  /* 0x000000111c117211 */ /* 0x000fe200010f141b */
[----:B---3--:R-:W-:-:S04]  /*2130*/  IMAD.WIDE R20, R25, 0x4, R20 ;  /* 0x0000000419147825 */ /* 0x008fc800078e0214 */
[----:B------:R-:W2:Y:S04]  /*2140*/  LDG.E R27, desc[UR6][R16.64+0x4] ;  /* 0x00000406101b7981 */ /* 0x000ea8000c1e1900 */
[----:B------:R-:W4:Y:S04]  /*2150*/  LDG.E R25, desc[UR6][R20.64] ;  /* 0x0000000614197981 */ /* 0x000f28000c1e1900 */
[----:B------:R-:W2:Y:S04]  /*2160*/  LDG.E R28, desc[UR6][R20.64+0x4] ;  /* 0x00000406141c7981 */ /* 0x000ea8000c1e1900 */
[----:B------:R-:W3:Y:S04]  /*2170*/  LDG.E R30, desc[UR6][R20.64+0x8] ;  /* 0x00000806141e7981 */ /* 0x000ee8000c1e1900 */
[----:B------:R-:W3:Y:S04]  /*2180*/  LDG.E R29, desc[UR6][R16.64+0x8] ;  /* 0x00000806101d7981 */ /* 0x000ee8000c1e1900 */
[----:B------:R-:W5:Y:S04]  /*2190*/  LDG.E R32, desc[UR6][R20.64+0xc] ;  /* 0x00000c0614207981 */ /* 0x000f68000c1e1900 */
[----:B------:R-:W5:Y:S01]  /*21a0*/  LDG.E R31, desc[UR6][R16.64+0xc] ;  /* 0x00000c06101f7981 */ /* 0x000f62000c1e1900 */
[----:B------:R-:W-:-:S02]  /*21b0*/  VIADD R26, R26, 0x4 ;  /* 0x000000041a1a7836 */ /* 0x000fc40000000000 */
[----:B----4-:R-:W-:-:S04]  /*21c0*/  FFMA R25, R25, R18, R24 ;  /* 0x0000001219197223 */ /* 0x010fc80000000018 */
[----:B--2---:R-:W-:-:S04]  /*21d0*/  FFMA R25, R28, R27, R25 ;  /* 0x0000001b1c197223 */ /* 0x004fc80000000019 */
[----:B---3--:R-:W-:-:S04]  /*21e0*/  FFMA R25, R30, R29, R25 ;  /* 0x0000001d1e197223 */ /* 0x008fc80000000019 */
[----:B-----5:R-:W-:-:S07]  /*21f0*/  FFMA R24, R32, R31, R25 ;  /* 0x0000001f20187223 */ /* 0x020fce0000000019 */
.L_x_19:
[----:B------:R-:W-:Y:S05]  /*2200*/  @!P3 BRA `(.L_x_17) ;  /* 0x000000000060b947 */ /* 0x000fea0003800000 */
[----:B------:R-:W0:Y:S01]  /*2210*/  LDC.64 R16, c[0x0][0x380] ;  /* 0x0000e000ff107b82 */ /* 0x000e220000000a00 */
[----:B------:R-:W1:Y:S01]  /*2220*/  LDCU UR4, c[0x0][0x3cc] ;  /* 0x00007980ff0477ac */ /* 0x000e620008000800 */
[----:B------:R-:W-:-:S06]  /*2230*/  IADD3 R25, PT, PT, R7, R26, RZ ;  /* 0x0000001a07197210 */ /* 0x000fcc0007ffe0ff */
[----:B------:R-:W2:Y:S01]  /*2240*/  LDC.64 R18, c[0x0][0x398] ;  /* 0x0000e600ff127b82 */ /* 0x000ea20000000a00 */
[----:B-1----:R-:W-:Y:S02]  /*2250*/  IMAD R21, R22, UR4, R26 ;  /* 0x0000000416157c24 */ /* 0x002fe4000f8e021a */
[----:B0-----:R-:W-:-:S06]  /*2260*/  IMAD.WIDE.U32 R16, R25, 0x4, R16 ;  /* 0x0000000419107825 */ /* 0x001fcc00078e0010 */
[----:B------:R-:W3:Y:S01]  /*2270*/  LDG.E R16, desc[UR6][R16.64] ;  /* 0x0000000610107981 */ /* 0x000ee2000c1e1900 */
[----:B--2---:R-:W-:-:S05]  /*2280*/  IMAD.WIDE R18, R21, 0x4, R18 ;  /* 0x0000000415127825 */ /* 0x004fca00078e0212 */
[----:B------:R-:W3:Y:S01]  /*2290*/  LDG.E R21, desc[UR6][R18.64] ;  /* 0x0000000612157981 */ /* 0x000ee2000c1e1900 */
[----:B------:R-:W-:Y:S01]  /*22a0*/  ISETP.NE.AND P2, PT, R11, 0x1, PT ;  /* 0x000000010b00780c */ /* 0x000fe20003f45270 */
[----:B---3--:R-:W-:-:S12]  /*22b0*/  FFMA R24, R21, R16, R24 ;  /* 0x0000001015187223 */ /* 0x008fd80000000018 */
        /* <DEDUP_REMOVED lines=13> */
.L_x_17:
[----:B------:R-:W-:Y:S02]  /*2390*/  IMAD R25, R22, UR5, RZ ;  /* 0x0000000516197c24 */ /* 0x000fe4000f8e02ff */
[----:B------:R-:W-:Y:S01]  /*23a0*/  HFMA2 R28, -RZ, RZ, 0, 0 ;  /* 0x00000000ff1c7431 */ /* 0x000fe200000001ff */
[----:B------:R-:W-:Y:S06]  /*23b0*/  @!P1 BRA `(.L_x_20) ;  /* 0x0000000000ec9947 */ /* 0x000fec0003800000 */
[----:B------:R-:W-:-:S05]  /*23c0*/  UMOV UR4, URZ ;  /* 0x000000ff00047c82 */ /* 0x000fca0008000000 */
.L_x_21:
[----:B------:R-:W0:Y:S01]  /*23d0*/  LDC.64 R18, c[0x0][0x3a0] ;  /* 0x0000e800ff127b82 */ /* 0x000e220000000a00 */
[----:B------:R-:W-:Y:S02]  /*23e0*/  IADD3 R21, PT, PT, R25, UR4, RZ ;  /* 0x0000000419157c10 */ /* 0x000fe4000fffe0ff */
[----:B------:R-:W-:-:S05]  /*23f0*/  IADD3 R27, PT, PT, R3, UR4, RZ ;  /* 0x00000004031b7c10 */ /* 0x000fca000fffe0ff */
        /* <DEDUP_REMOVED lines=17> */
[----:B------:R-:W4:Y:S01]  /*2510*/  LDG.E R24, desc[UR6][R16.64+0x10] ;  /* 0x0000100610187981 */ /* 0x000f22000c1e1900 */
[----:B---3--:R-:W-:-:S03]  /*2520*/  FFMA R33, R31, R30, R28 ;  /* 0x0000001e1f217223 */ /* 0x008fc6000000001c */
[----:B------:R-:W2:Y:S04]  /*2530*/  LDG.E R26, desc[UR6][R18.64+0x14] ;  /* 0x00001406121a7981 */ /* 0x000ea8000c1e1900 */
[----:B------:R-:W2:Y:S04]  /*2540*/  LDG.E R29, desc[UR6][R16.64+0x14] ;  /* 0x00001406101d7981 */ /* 0x000ea8000c1e1900 */
[----:B------:R-:W3:Y:S01]  /*2550*/  LDG.E R31, desc[UR6][R18.64+0x18] ;  /* 0x00001806121f7981 */ /* 0x000ee2000c1e1900 */
[----:B-----5:R-:W-:-:S03]  /*2560*/  FFMA R32, R20, R21, R33 ;  /* 0x0000001514207223 */ /* 0x020fc60000000021 */
[----:B------:R-:W3:Y:S04]  /*2570*/  LDG.E R28, desc[UR6][R16.64+0x18] ;  /* 0x00001806101c7981 */ /* 0x000ee8000c1e1900 */
[----:B------:R-:W5:Y:S04]  /*2580*/  LDG.E R30, desc[UR6][R18.64+0x1c] ;  /* 0x00001c06121e7981 */ /* 0x000f68000c1e1900 */
[----:B------:R-:W5:Y:S04]  /*2590*/  LDG.E R33, desc[UR6][R16.64+0x1c] ;  /* 0x00001c0610217981 */ /* 0x000f68000c1e1900 */
[----:B------:R-:W5:Y:S04]  /*25a0*/  LDG.E R20, desc[UR6][R18.64+0x20] ;  /* 0x0000200612147981 */ /* 0x000f68000c1e1900 */
[----:B------:R-:W5:Y:S01]  /*25b0*/  LDG.E R21, desc[UR6][R16.64+0x20] ;  /* 0x0000200610157981 */ /* 0x000f62000c1e1900 */
[----:B----4-:R-:W-:-:S03]  /*25c0*/  FFMA R27, R27, R24, R32 ;  /* 0x000000181b1b7223 */ /* 0x010fc60000000020 */
[----:B------:R-:W4:Y:S04]  /*25d0*/  LDG.E R24, desc[UR6][R18.64+0x24] ;  /* 0x0000240612187981 */ /* 0x000f28000c1e1900 */
[----:B------:R-:W4:Y:S01]  /*25e0*/  LDG.E R32, desc[UR6][R18.64+0x3c] ;  /* 0x00003c0612207981 */ /* 0x000f22000c1e1900 */
[----:B--2---:R-:W-:-:S03]  /*25f0*/  FFMA R26, R26, R29, R27 ;  /* 0x0000001d1a1a7223 */ /* 0x004fc6000000001b */
[----:B------:R-:W4:Y:S04]  /*2600*/  LDG.E R27, desc[UR6][R16.64+0x24] ;  /* 0x00002406101b7981 */ /* 0x000f28000c1e1900 */
[----:B------:R-:W2:Y:S01]  /*2610*/  LDG.E R29, desc[UR6][R16.64+0x28] ;  /* 0x00002806101d7981 */ /* 0x000ea2000c1e1900 */
[----:B---3--:R-:W-:-:S03]  /*2620*/  FFMA R31, R31, R28, R26 ;  /* 0x0000001c1f1f7223 */ /* 0x008fc6000000001a */
[----:B------:R-:W2:Y:S04]  /*2630*/  LDG.E R26, desc[UR6][R18.64+0x28] ;  /* 0x00002806121a7981 */ /* 0x000ea8000c1e1900 */
[----:B------:R-:W3:Y:S01]  /*2640*/  LDG.E R28, desc[UR6][R18.64+0x2c] ;  /* 0x00002c06121c7981 */ /* 0x000ee2000c1e1900 */
[----:B-----5:R-:W-:-:S03]  /*2650*/  FFMA R33, R30, R33, R31 ;  /* 0x000000211e217223 */ /* 0x020fc6000000001f */
[----:B------:R-:W3:Y:S04]  /*2660*/  LDG.E R31, desc[UR6][R16.64+0x2c] ;  /* 0x00002c06101f7981 */ /* 0x000ee8000c1e1900 */
[----:B------:R-:W5:Y:S01]  /*2670*/  LDG.E R30, desc[UR6][R18.64+0x30] ;  /* 0x00003006121e7981 */ /* 0x000f62000c1e1900 */
[----:B------:R-:W-:-:S03]  /*2680*/  FFMA R36, R20, R21, R33 ;  /* 0x0000001514247223 */ /* 0x000fc60000000021 */
[----:B------:R-:W5:Y:S04]  /*2690*/  LDG.E R33, desc[UR6][R16.64+0x30] ;  /* 0x0000300610217981 */ /* 0x000f68000c1e1900 */
[----:B------:R-:W5:Y:S04]  /*26a0*/  LDG.E R21, desc[UR6][R18.64+0x34] ;  /* 0x0000340612157981 */ /* 0x000f68000c1e1900 */
[----:B------:R-:W5:Y:S01]  /*26b0*/  LDG.E R20, desc[UR6][R18.64+0x38] ;  /* 0x0000380612147981 */ /* 0x000f62000c1e1900 */
[----:B------:R-:W-:-:S06]  /*26c0*/  UIADD3 UR4, UPT, UPT, UR4, 0x10, URZ ;  /* 0x0000001004047890 */ /* 0x000fcc000fffe0ff */
[----:B------:R-:W-:Y:S01]  /*26d0*/  ISETP.NE.AND P2, PT, R15, UR4, PT ;  /* 0x000000040f007c0c */ /* 0x000fe2000bf45270 */
[----:B----4-:R-:W-:-:S04]  /*26e0*/  FFMA R27, R24, R27, R36 ;  /* 0x0000001b181b7223 */ /* 0x010fc80000000024 */
[----:B--2---:R-:W-:-:S04]  /*26f0*/  FFMA R27, R26, R29, R27 ;  /* 0x0000001d1a1b7223 */ /* 0x004fc8000000001b */
[----:B---3--:R-:W-:-:S04]  /*2700*/  FFMA R27, R28, R31, R27 ;  /* 0x0000001f1c1b7223 */ /* 0x008fc8000000001b */
[----:B-----5:R-:W-:-:S04]  /*2710*/  FFMA R30, R30, R33, R27 ;  /* 0x000000211e1e7223 */ /* 0x020fc8000000001b */
[----:B------:R-:W-:-:S04]  /*2720*/  FFMA R21, R21, R34, R30 ;  /* 0x0000002215157223 */ /* 0x000fc8000000001e */
[----:B------:R-:W-:-:S04]  /*2730*/  FFMA R21, R20, R35, R21 ;  /* 0x0000002314157223 */ /* 0x000fc80000000015 */
[----:B------:R-:W-:Y:S01]  /*2740*/  FFMA R24, R32, R37, R21 ;  /* 0x0000002520187223 */ /* 0x000fe20000000015 */
[----:B------:R-:W-:Y:S06]  /*2750*/  @P2 BRA `(.L_x_21) ;  /* 0xfffffffc001c2947 */ /* 0x000fec000383ffff */
[----:B------:R-:W-:-:S07]  /*2760*/  IMAD.MOV.U32 R28, RZ, RZ, R15 ;  /* 0x000000ffff1c7224 */ /* 0x000fce00078e000f */
.L_x_20:
        /* <DEDUP_REMOVED lines=8> */
[CC--:B------:R-:W-:Y:S02]  /*27f0*/  IADD3 R29, PT, PT, R25.reuse, R28.reuse, RZ ;  /* 0x0000001c191d7210 */ /* 0x0c0fe40007ffe0ff */
[-C--:B------:R-:W-:Y:S02]  /*2800*/  IADD3 R21, P3, PT, R25, R28.reuse, RZ ;  /* 0x0000001c19157210 */ /* 0x080fe40007f7e0ff */
[----:B------:R-:W-:Y:S02]  /*2810*/  IADD3 R30, P4, PT, R3, R28, RZ ;  /* 0x0000001c031e7210 */ /* 0x000fe40007f9e0ff */
[----:B------:R-:W2:Y:S01]  /*2820*/  LDC.64 R18, c[0x0][0x388] ;  /* 0x0000e200ff127b82 */ /* 0x000ea20000000a00 */
[----:B------:R-:W-:Y:S02]  /*2830*/  IADD3.X R32, PT, PT, RZ, RZ, RZ, P3, !PT ;  /* 0x000000ffff207210 */ /* 0x000fe40001ffe4ff */
[----:B------:R-:W-:-:S05]  /*2840*/  IADD3.X R31, PT, PT, RZ, RZ, RZ, P4, !PT ;  /* 0x000000ffff1f7210 */ /* 0x000fca00027fe4ff */
[----:B------:R-:W3:Y:S01]  /*2850*/  LDC.64 R16, c[0x0][0x388] ;  /* 0x0000e200ff107b82 */ /* 0x000ee20000000a00 */
[----:B-1----:R-:W-:-:S04]  /*2860*/  LEA R20, P3, R21, UR4, 0x2 ;  /* 0x0000000415147c11 */ /* 0x002fc8000f8610ff */
[----:B------:R-:W-:Y:S01]  /*2870*/  LEA.HI.X R21, R21, UR5, R32, 0x2, P3 ;  /* 0x0000000515157c11 */ /* 0x000fe200098f1420 */
[----:B0-----:R-:W-:Y:S01]  /*2880*/  IMAD.WIDE.U32 R26, R29, 0x4, R26 ;  /* 0x000000041d1a7825 */ /* 0x001fe200078e001a */
[----:B------:R-:W-:-:S03]  /*2890*/  IADD3 R29, PT, PT, R3, R28, RZ ;  /* 0x0000001c031d7210 */ /* 0x000fc60007ffe0ff */
[----:B------:R-:W4:Y:S02]  /*28a0*/  LDG.E R33, desc[UR6][R20.64+0x4] ;  /* 0x0000040614217981 */ /* 0x000f24000c1e1900 */
[----:B--2---:R-:W-:Y:S02]  /*28b0*/  IMAD.WIDE.U32 R18, R29, 0x4, R18 ;  /* 0x000000041d127825 */ /* 0x004fe400078e0012 */
[----:B------:R-:W2:Y:S04]  /*28c0*/  LDG.E R27, desc[UR6][R26.64] ;  /* 0x000000061a1b7981 */ /* 0x000ea8000c1e1900 */
[----:B------:R-:W5:Y:S01]  /*28d0*/  LDG.E R29, desc[UR6][R20.64+0x8] ;  /* 0x00000806141d7981 */ /* 0x000f62000c1e1900 */
[----:B---3--:R-:W-:-:S03]  /*28e0*/  LEA R16, P5, R30, R16, 0x2 ;  /* 0x000000101e107211 */ /* 0x008fc600078a10ff */
[----:B------:R-:W2:Y:S01]  /*28f0*/  LDG.E R18, desc[UR6][R18.64] ;  /* 0x0000000612127981 */ /* 0x000ea2000c1e1900 */
[----:B------:R-:W-:-:S03]  /*2900*/  LEA.HI.X R17, R30, R17, R31, 0x2, P5 ;  /* 0x000000111e117211 */ /* 0x000fc600028f141f */
[----:B------:R-:W3:Y:S04]  /*2910*/  LDG.E R26, desc[UR6][R20.64+0x1c] ;  /* 0x00001c06141a7981 */ /* 0x000ee8000c1e1900 */
[----:B------:R-:W4:Y:S04]  /*2920*/  LDG.E R34, desc[UR6][R16.64+0x4] ;  /* 0x0000040610227981 */ /* 0x000f28000c1e1900 */
[----:B------:R-:W5:Y:S04]  /*2930*/  LDG.E R30, desc[UR6][R16.64+0x8] ;  /* 0x00000806101e7981 */ /* 0x000f68000c1e1900 */
[----:B------:R-:W3:Y:S04]  /*2940*/  LDG.E R31, desc[UR6][R16.64+0xc] ;  /* 0x00000c06101f7981 */ /* 0x000ee8000c1e1900 */
[----:B------:R-:W3:Y:S04]  /*2950*/  LDG.E R19, desc[UR6][R20.64+0x14] ;  /* 0x0000140614137981 */ /* 0x000ee8000c1e1900 */
[----:B------:R-:W3:Y:S04]  /*2960*/  LDG.E R35, desc[UR6][R16.64+0x14] ;  /* 0x0000140610237981 */ /* 0x000ee8000c1e1900 */
        /* <DEDUP_REMOVED lines=8> */
[----:B-----5:R-:W-:Y:S01]  /*29f0*/  FFMA R29, R29, R30, R34 ;  /* 0x0000001e1d1d7223 */ /* 0x020fe20000000022 */
[----:B------:R-:W-:-:S03]  /*2a00*/  VIADD R28, R28, 0x8 ;  /* 0x000000081c1c7836 */ /* 0x000fc60000000000 */
[----:B---3--:R-:W-:-:S04]  /*2a10*/  FFMA R29, R24, R31, R29 ;  /* 0x0000001f181d7223 */ /* 0x008fc8000000001d */
[----:B----4-:R-:W-:-:S04]  /*2a20*/  FFMA R32, R32, R33, R29 ;  /* 0x0000002120207223 */ /* 0x010fc8000000001d */
[----:B------:R-:W-:-:S04]  /*2a30*/  FFMA R19, R19, R35, R32 ;  /* 0x0000002313137223 */ /* 0x000fc80000000020 */
[----:B--2---:R-:W-:-:S04]  /*2a40*/  FFMA R19, R18, R27, R19 ;  /* 0x0000001b12137223 */ /* 0x004fc80000000013 */
[----:B------:R-:W-:-:S07]  /*2a50*/  FFMA R24, R26, R36, R19 ;  /* 0x000000241a187223 */ /* 0x000fce0000000013 */
.L_x_23:
        /* <DEDUP_REMOVED lines=26> */
[----:B------:R-:W5:Y:S04]  /*2c00*/  LDG.E R30, desc[UR6][R16.64+0x4] ;  /* 0x00000406101e7981 */ /* 0x000f68000c1e1900 */
[----:B------:R-:W3:Y:S04]  /*2c10*/  LDG.E R32, desc[UR6][R16.64+0x8] ;  /* 0x0000080610207981 */ /* 0x000ee8000c1e1900 */
[----:B------:R-:W4:Y:S01]  /*2c20*/  LDG.E R34, desc[UR6][R16.64+0xc] ;  /* 0x00000c0610227981 */ /* 0x000f22000c1e1900 */
[----:B------:R-:W-:-:S02]  /*2c30*/  VIADD R28, R28, 0x4 ;  /* 0x000000041c1c7836 */ /* 0x000fc40000000000 */
[----:B--2---:R-:W-:-:S04]  /*2c40*/  FFMA R24, R27, R20, R24 ;  /* 0x000000141b187223 */ /* 0x004fc80000000018 */
[----:B-----5:R-:W-:-:S04]  /*2c50*/  FFMA R24, R29, R30, R24 ;  /* 0x0000001e1d187223 */ /* 0x020fc80000000018 */
[----:B---3--:R-:W-:-:S04]  /*2c60*/  FFMA R24, R31, R32, R24 ;  /* 0x000000201f187223 */ /* 0x008fc80000000018 */
[----:B----4-:R-:W-:-:S07]  /*2c70*/  FFMA R24, R33, R34, R24 ;  /* 0x0000002221187223 */ /* 0x010fce0000000018 */
.L_x_24:
[----:B------:R-:W-:Y:S05]  /*2c80*/  @!P2 BRA `(.L_x_22) ;  /* 0x000000000070a947 */ /* 0x000fea0003800000 */
[----:B------:R-:W0:Y:S01]  /*2c90*/  LDC.64 R18, c[0x0][0x3a0] ;  /* 0x0000e800ff127b82 */ /* 0x000e220000000a00 */
[-C--:B------:R-:W-:Y:S02]  /*2ca0*/  IADD3 R21, PT, PT, R25, R28.reuse, RZ ;  /* 0x0000001c19157210 */ /* 0x080fe40007ffe0ff */
[----:B------:R-:W-:-:S05]  /*2cb0*/  IADD3 R27, PT, PT, R3, R28, RZ ;  /* 0x0000001c031b7210 */ /* 0x000fca0007ffe0ff */
        /* <DEDUP_REMOVED lines=25> */
.L_x_22:
[----:B------:R-:W0:Y:S02]  /*2e50*/  LDC.64 R16, c[0x0][0x3b0] ;  /* 0x0000ec00ff107b82 */ /* 0x000e240000000a00 */
[----:B0-----:R-:W-:-:S06]  /*2e60*/  IMAD.WIDE R16, R22, 0x4, R16 ;  /* 0x0000000416107825 */ /* 0x001fcc00078e0210 */
[----:B------:R-:W2:Y:S01]  /*2e70*/  LDG.E R17, desc[UR6][R16.64] ;  /* 0x0000000610117981 */ /* 0x000ea2000c1e1900 */
[C---:B------:R-:W-:Y:S01]  /*2e80*/  SHF.L.U32 R18, R23.reuse, 0x2, RZ ;  /* 0x0000000217127819 */ /* 0x040fe200000006ff */
[----:B------:R-:W-:-:S03]  /*2e90*/  VIADD R23, R23, 0x1 ;  /* 0x0000000117177836 */ /* 0x000fc60000000000 */
[C---:B------:R-:W-:Y:S02]  /*2ea0*/  ISETP.EQ.AND P3, PT, R18.reuse, RZ, PT ;  /* 0x000000ff1200720c */ /* 0x040fe40003f62270 */
[----:B------:R-:W-:Y:S02]  /*2eb0*/  ISETP.NE.AND P2, PT, R23, 0x4, PT ;  /* 0x000000041700780c */ /* 0x000fe40003f45270 */
[C---:B------:R-:W-:Y:S02]  /*2ec0*/  ISETP.EQ.AND P4, PT, R18.reuse, 0x4, PT ;  /* 0x000000041200780c */ /* 0x040fe40003f82270 */
[C---:B------:R-:W-:Y:S02]  /*2ed0*/  ISETP.EQ.AND P5, PT, R18.reuse, 0x8, PT ;  /* 0x000000081200780c */ /* 0x040fe40003fa2270 */
[----:B------:R-:W-:Y:S01]  /*2ee0*/  ISETP.EQ.AND P6, PT, R18, 0xc, PT ;  /* 0x0000000c1200780c */ /* 0x000fe20003fc2270 */
[----:B--2---:R-:W-:-:S05]  /*2ef0*/  FADD R24, R17, R24 ;  /* 0x0000001811187221 */ /* 0x004fca0000000000 */
[----:B------:R-:W-:-:S03]  /*2f00*/  @P3 MOV R2, R24 ;  /* 0x0000001800023202 */ /* 0x000fc60000000f00 */
[-C--:B------:R-:W-:Y:S02]  /*2f10*/  @P4 MOV R4, R24.reuse ;  /* 0x0000001800044202 */ /* 0x080fe40000000f00 */
[-C--:B------:R-:W-:Y:S02]  /*2f20*/  @P5 MOV R5, R24.reuse ;  /* 0x0000001800055202 */ /* 0x080fe40000000f00 */
[----:B------:R-:W-:Y:S01]  /*2f30*/  @P6 MOV R6, R24 ;  /* 0x0000001800066202 */ /* 0x000fe20000000f00 */
[----:B------:R-:W-:Y:S06]  /*2f40*/  @!P2 BRA `(.L_x_13) ;  /* 0x000000dc00e8a947 */ /* 0x000fec0003800000 */
[----:B------:R-:W-:Y:S05]  /*2f50*/  BRA `(.L_x_25) ;  /* 0xffffffe8007c7947 */ /* 0x000fea000383ffff */
.L_x_1:
[----:B------:R-:W0:Y:S01]  /*2f60*/  LDCU.64 UR4, c[0x0][0x3b0] ;  /* 0x00007600ff0477ac */ /* 0x000e220008000a00 */
[----:B------:R-:W-:Y:S01]  /*2f70*/  IADD3 R9, PT, PT, R13, -0x1, RZ ;  /* 0xffffffff0d097810 */ /* 0x000fe20007ffe0ff */
[----:B------:R-:W-:Y:S01]  /*2f80*/  VIADD R8, R21, 0xffffffff ;  /* 0xffffffff15087836 */ /* 0x000fe20000000000 */
[----:B0-----:R-:W-:-:S04]  /*2f90*/  UISETP.NE.U32.AND UP0, UPT, UR4, URZ, UPT ;  /* 0x000000ff0400728c */ /* 0x001fc8000bf05070 */
[----:B------:R-:W-:-:S09]  /*2fa0*/  UISETP.NE.AND.EX UP0, UPT, UR5, URZ, UPT, UP0 ;  /* 0x000000ff0500728c */ /* 0x000fd2000bf05300 */
[----:B------:R-:W-:Y:S05]  /*2fb0*/  BRA.U UP0, `(.L_x_26) ;  /* 0x0000001500b07547 */ /* 0x000fea000b800000 */
[----:B------:R-:W-:Y:S01]  /*2fc0*/  ISETP.GE.U32.AND P0, PT, R9, 0xf, PT ;  /* 0x0000000f0900780c */ /* 0x000fe20003f06070 */
[----:B------:R-:W-:Y:S01]  /*2fd0*/  HFMA2 R25, -RZ, RZ, 0, 0 ;  /* 0x00000000ff197431 */ /* 0x000fe200000001ff */
[C---:B------:R-:W-:Y:S02]  /*2fe0*/  LOP3.LUT R9, R13.reuse, 0xf, RZ, 0xc0, !PT ;  /* 0x0000000f0d097812 */ /* 0x040fe400078ec0ff */
[C---:B------:R-:W-:Y:S02]  /*2ff0*/  LOP3.LUT R10, R13.reuse, 0x7, RZ, 0xc0, !PT ;  /* 0x000000070d0a7812 */ /* 0x040fe400078ec0ff */
[C---:B------:R-:W-:Y:S02]  /*3000*/  LOP3.LUT R11, R13.reuse, 0x7ffffff0, RZ, 0xc0, !PT ;  /* 0x7ffffff00d0b7812 */ /* 0x040fe400078ec0ff */
[----:B------:R-:W-:Y:S02]  /*3010*/  LOP3.LUT R12, R13, 0x3, RZ, 0xc0, !PT ;  /* 0x000000030d0c7812 */ /* 0x000fe400078ec0ff */
[----:B------:R-:W-:-:S02]  /*3020*/  LOP3.LUT R13, R21, 0xf, RZ, 0xc0, !PT ;  /* 0x0000000f150d7812 */ /* 0x000fc400078ec0ff */
[C---:B------:R-:W-:Y:S02]  /*3030*/  LOP3.LUT R22, R21.reuse, 0x7, RZ, 0xc0, !PT ;  /* 0x0000000715167812 */ /* 0x040fe400078ec0ff */
[C---:B------:R-:W-:Y:S02]  /*3040*/  LOP3.LUT R23, R21.reuse, 0x3, RZ, 0xc0, !PT ;  /* 0x0000000315177812 */ /* 0x040fe400078ec0ff */
[----:B------:R-:W-:-:S07]  /*3050*/  LOP3.LUT R24, R21, 0xfffffff0, RZ, 0xc0, !PT ;  /* 0xfffffff015187812 */ /* 0x000fce00078ec0ff */
.L_x_37:
[----:B------:R-:W0:Y:S01]  /*3060*/  LDCU UR5, c[0x0][0x3d0] ;  /* 0x00007a00ff0577ac */ /* 0x000e220008000800 */
[----:B------:R-:W-:Y:S02]  /*3070*/  MOV R28, RZ ;  /* 0x000000ff001c7202 */ /* 0x000fe40000000f00 */
[----:B------:R-:W-:Y:S01]  /*3080*/  MOV R20, RZ ;  /* 0x000000ff00147202 */ /* 0x000fe20000000f00 */
[----:B0-----:R-:W-:Y:S01]  /*3090*/  IMAD R26, R25, UR5, R0 ;  /* 0x00000005191a7c24 */ /* 0x001fe2000f8e0200 */
[----:B------:R-:W-:Y:S06]  /*30a0*/  @!P0 BRA `(.L_x_27) ;  /* 0x0000000000f48947 */ /* 0x000fec0003800000 */
[----:B------:R-:W-:Y:S01]  /*30b0*/  MOV R28, RZ ;  /* 0x000000ff001c7202 */ /* 0x000fe20000000f00 */
[----:B------:R-:W-:-:S06]  /*30c0*/  UMOV UR4, URZ ;  /* 0x000000ff00047c82 */ /* 0x000fcc0008000000 */
.L_x_28:
        /* <DEDUP_REMOVED lines=24> */
[----:B------:R-:W2:Y:S04]  /*3250*/  LDG.E R27, desc[UR6][R16.64+0x14] ;  /* 0x00001406101b7981 */ /* 0x000ea8000c1e1900 */
[----:B------:R-:W4:Y:S04]  /*3260*/  LDG.E R30, desc[UR6][R14.64+0x18] ;  /* 0x000018060e1e7981 */ /* 0x000f28000c1e1900 */
[----:B------:R-:W4:Y:S01]  /*3270*/  LDG.E R29, desc[UR6][R16.64+0x18] ;  /* 0x00001806101d7981 */ /* 0x000f22000c1e1900 */
[----:B-----5:R-:W-:-:S03]  /*3280*/  FFMA R33, R19, R18, R32 ;  /* 0x0000001213217223 */ /* 0x020fc60000000020 */
[----:B------:R-:W5:Y:S04]  /*3290*/  LDG.E R31, desc[UR6][R14.64+0x1c] ;  /* 0x00001c060e1f7981 */ /* 0x000f68000c1e1900 */
[----:B------:R-:W5:Y:S04]  /*32a0*/  LDG.E R32, desc[UR6][R16.64+0x1c] ;  /* 0x00001c0610207981 */ /* 0x000f68000c1e1900 */
[----:B------:R-:W5:Y:S04]  /*32b0*/  LDG.E R18, desc[UR6][R14.64+0x20] ;  /* 0x000020060e127981 */ /* 0x000f68000c1e1900 */
[----:B------:R-:W5:Y:S01]  /*32c0*/  LDG.E R19, desc[UR6][R16.64+0x20] ;  /* 0x0000200610137981 */ /* 0x000f62000c1e1900 */
[----:B---3--:R-:W-:-:S03]  /*32d0*/  FFMA R20, R20, R21, R33 ;  /* 0x0000001514147223 */ /* 0x008fc60000000021 */
[----:B------:R-:W3:Y:S04]  /*32e0*/  LDG.E R21, desc[UR6][R14.64+0x24] ;  /* 0x000024060e157981 */ /* 0x000ee8000c1e1900 */
[----:B------:R-:W3:Y:S01]  /*32f0*/  LDG.E R33, desc[UR6][R16.64+0x3c] ;  /* 0x00003c0610217981 */ /* 0x000ee2000c1e1900 */
[----:B--2---:R-:W-:-:S03]  /*3300*/  FFMA R28, R27, R28, R20 ;  /* 0x0000001c1b1c7223 */ /* 0x004fc60000000014 */
[----:B------:R-:W3:Y:S04]  /*3310*/  LDG.E R20, desc[UR6][R16.64+0x24] ;  /* 0x0000240610147981 */ /* 0x000ee8000c1e1900 */
[----:B------:R-:W2:Y:S01]  /*3320*/  LDG.E R27, desc[UR6][R16.64+0x28] ;  /* 0x00002806101b7981 */ /* 0x000ea2000c1e1900 */
[----:B----4-:R-:W-:-:S03]  /*3330*/  FFMA R29, R29, R30, R28 ;  /* 0x0000001e1d1d7223 */ /* 0x010fc6000000001c */
[----:B------:R-:W2:Y:S04]  /*3340*/  LDG.E R28, desc[UR6][R14.64+0x28] ;  /* 0x000028060e1c7981 */ /* 0x000ea8000c1e1900 */
[----:B------:R-:W4:Y:S01]  /*3350*/  LDG.E R30, desc[UR6][R14.64+0x2c] ;  /* 0x00002c060e1e7981 */ /* 0x000f22000c1e1900 */
[----:B-----5:R-:W-:-:S03]  /*3360*/  FFMA R32, R32, R31, R29 ;  /* 0x0000001f20207223 */ /* 0x020fc6000000001d */
[----:B------:R-:W4:Y:S04]  /*3370*/  LDG.E R29, desc[UR6][R16.64+0x2c] ;  /* 0x00002c06101d7981 */ /* 0x000f28000c1e1900 */
[----:B------:R-:W5:Y:S01]  /*3380*/  LDG.E R31, desc[UR6][R16.64+0x30] ;  /* 0x00003006101f7981 */ /* 0x000f62000c1e1900 */
[----:B------:R-:W-:-:S03]  /*3390*/  FFMA R37, R19, R18, R32 ;  /* 0x0000001213257223 */ /* 0x000fc60000000020 */
[----:B------:R-:W5:Y:S04]  /*33a0*/  LDG.E R32, desc[UR6][R14.64+0x30] ;  /* 0x000030060e207981 */ /* 0x000f68000c1e1900 */
[----:B------:R-:W5:Y:S04]  /*33b0*/  LDG.E R19, desc[UR6][R16.64+0x34] ;  /* 0x0000340610137981 */ /* 0x000f68000c1e1900 */
[----:B------:R-:W5:Y:S01]  /*33c0*/  LDG.E R18, desc[UR6][R16.64+0x38] ;  /* 0x0000380610127981 */ /* 0x000f62000c1e1900 */
[----:B------:R-:W-:-:S06]  /*33d0*/  UIADD3 UR4, UPT, UPT, UR4, 0x10, URZ ;  /* 0x0000001004047890 */ /* 0x000fcc000fffe0ff */
[----:B------:R-:W-:Y:S01]  /*33e0*/  ISETP.NE.AND P1, PT, R11, UR4, PT ;  /* 0x000000040b007c0c */ /* 0x000fe2000bf25270 */
[----:B---3--:R-:W-:-:S04]  /*33f0*/  FFMA R20, R20, R21, R37 ;  /* 0x0000001514147223 */ /* 0x008fc80000000025 */
[----:B--2---:R-:W-:-:S04]  /*3400*/  FFMA R20, R27, R28, R20 ;  /* 0x0000001c1b147223 */ /* 0x004fc80000000014 */
[----:B----4-:R-:W-:-:S04]  /*3410*/  FFMA R20, R29, R30, R20 ;  /* 0x0000001e1d147223 */ /* 0x010fc80000000014 */
[----:B-----5:R-:W-:-:S04]  /*3420*/  FFMA R20, R31, R32, R20 ;  /* 0x000000201f147223 */ /* 0x020fc80000000014 */
[----:B------:R-:W-:-:S04]  /*3430*/  FFMA R19, R19, R34, R20 ;  /* 0x0000002213137223 */ /* 0x000fc80000000014 */
[----:B------:R-:W-:-:S04]  /*3440*/  FFMA R18, R18, R35, R19 ;  /* 0x0000002312127223 */ /* 0x000fc80000000013 */
[----:B------:R-:W-:Y:S01]  /*3450*/  FFMA R28, R33, R36, R18 ;  /* 0x00000024211c7223 */ /* 0x000fe20000000012 */
[----:B------:R-:W-:Y:S06]  /*3460*/  @P1 BRA `(.L_x_28) ;  /* 0xfffffffc00181947 */ /* 0x000fec000383ffff */
[----:B------:R-:W-:-:S07]  /*3470*/  IMAD.MOV.U32 R20, RZ, RZ, R11 ;  /* 0x000000ffff147224 */ /* 0x000fce00078e000b */
.L_x_27:
        /* <DEDUP_REMOVED lines=10> */
[----:B------:R-:W2:Y:S01]  /*3520*/  LDC.64 R14, c[0x0][0x380] ;  /* 0x0000e000ff0e7b82 */ /* 0x000ea20000000a00 */
[----:B------:R-:W-:-:S07]  /*3530*/  IADD3.X R30, PT, PT, RZ, RZ, RZ, P1, !PT ;  /* 0x000000ffff1e7210 */ /* 0x000fce0000ffe4ff */
[----:B------:R-:W3:Y:S01]  /*3540*/  LDC.64 R16, c[0x0][0x398] ;  /* 0x0000e600ff107b82 */ /* 0x000ee20000000a00 */
[----:B-1----:R-:W-:Y:S02]  /*3550*/  IMAD R21, R26, UR4, R20 ;  /* 0x000000041a157c24 */ /* 0x002fe4000f8e0214 */
[----:B0-----:R-:W-:-:S06]  /*3560*/  IMAD.WIDE.U32 R18, R27, 0x4, R18 ;  /* 0x000000041b127825 */ /* 0x001fcc00078e0012 */
        /* <DEDUP_REMOVED lines=17> */
[----:B------:R-:W5:Y:S04]  /*3680*/  LDG.E R32, desc[UR6][R16.64+0x10] ;  /* 0x0000100610207981 */ /* 0x000f68000c1e1900 */
[----:B------:R-:W2:Y:S04]  /*3690*/  LDG.E R18, desc[UR6][R16.64+0x18] ;  /* 0x0000180610127981 */ /* 0x000ea8000c1e1900 */
[----:B------:R-:W2:Y:S04]  /*36a0*/  LDG.E R31, desc[UR6][R14.64+0x18] ;  /* 0x000018060e1f7981 */ /* 0x000ea8000c1e1900 */
[----:B------:R-:W2:Y:S01]  /*36b0*/  LDG.E R29, desc[UR6][R16.64+0x1c] ;  /* 0x00001c06101d7981 */ /* 0x000ea2000c1e1900 */
[----:B---3--:R-:W-:Y:S01]  /*36c0*/  FFMA R30, R21, R30, R34 ;  /* 0x0000001e151e7223 */ /* 0x008fe20000000022 */
[----:B------:R-:W-:-:S03]  /*36d0*/  IADD3 R20, PT, PT, R20, 0x8, RZ ;  /* 0x0000000814147810 */ /* 0x000fc60007ffe0ff */
[----:B----4-:R-:W-:-:S04]  /*36e0*/  FFMA R27, R27, R28, R30 ;  /* 0x0000001c1b1b7223 */ /* 0x010fc8000000001e */
[----:B-----5:R-:W-:-:S04]  /*36f0*/  FFMA R32, R32, R33, R27 ;  /* 0x0000002120207223 */ /* 0x020fc8000000001b */
[----:B------:R-:W-:-:S04]  /*3700*/  FFMA R19, R19, R35, R32 ;  /* 0x0000002313137223 */ /* 0x000fc80000000020 */
[----:B--2---:R-:W-:-:S04]  /*3710*/  FFMA R18, R18, R31, R19 ;  /* 0x0000001f12127223 */ /* 0x004fc80000000013 */
[----:B------:R-:W-:-:S07]  /*3720*/  FFMA R28, R29, R36, R18 ;  /* 0x000000241d1c7223 */ /* 0x000fce0000000012 */
.L_x_30:
[----:B------:R-:W-:Y:S05]  /*3730*/  @!P2 BRA `(.L_x_29) ;  /* 0x0000000000d8a947 */ /* 0x000fea0003800000 */
[----:B------:R-:W-:Y:S02]  /*3740*/  IADD3 R14, PT, PT, R10, -0x1, RZ ;  /* 0xffffffff0a0e7810 */ /* 0x000fe40007ffe0ff */
[----:B------:R-:W-:Y:S02]  /*3750*/  ISETP.NE.AND P2, PT, R12, RZ, PT ;  /* 0x000000ff0c00720c */ /* 0x000fe40003f45270 */
[----:B------:R-:W-:-:S13]  /*3760*/  ISETP.GE.U32.AND P1, PT, R14, 0x3, PT ;  /* 0x000000030e00780c */ /* 0x000fda0003f26070 */
[----:B------:R-:W-:Y:S05]  /*3770*/  @!P1 BRA `(.L_x_31) ;  /* 0x0000000000649947 */ /* 0x000fea0003800000 */
[----:B------:R-:W0:Y:S01]  /*3780*/  LDC.64 R16, c[0x0][0x380] ;  /* 0x0000e000ff107b82 */ /* 0x000e220000000a00 */
[----:B------:R-:W1:Y:S01]  /*3790*/  LDCU UR4, c[0x0][0x3cc] ;  /* 0x00007980ff0477ac */ /* 0x000e620008000800 */
[C---:B------:R-:W-:Y:S01]  /*37a0*/  IMAD.IADD R27, R7.reuse, 0x1, R20 ;  /* 0x00000001071b7824 */ /* 0x040fe200078e0214 */
[----:B------:R-:W-:-:S04]  /*37b0*/  IADD3 R29, P1, PT, R7, R20, RZ ;  /* 0x00000014071d7210 */ /* 0x000fc80007f3e0ff */
[----:B------:R-:W-:Y:S01]  /*37c0*/  IADD3.X R30, PT, PT, RZ, RZ, RZ, P1, !PT ;  /* 0x000000ffff1e7210 */ /* 0x000fe20000ffe4ff */
[----:B------:R-:W2:Y:S08]  /*37d0*/  LDC.64 R14, c[0x0][0x380] ;  /* 0x0000e000ff0e7b82 */ /* 0x000eb00000000a00 */
[----:B------:R-:W3:Y:S01]  /*37e0*/  LDC.64 R18, c[0x0][0x398] ;  /* 0x0000e600ff127b82 */ /* 0x000ee20000000a00 */
[----:B-1----:R-:W-:-:S02]  /*37f0*/  IMAD R21, R26, UR4, R20 ;  /* 0x000000041a157c24 */ /* 0x002fc4000f8e0214 */
        /* <DEDUP_REMOVED lines=12> */
[----:B------:R-:W-:Y:S01]  /*38c0*/  IADD3 R20, PT, PT, R20, 0x4, RZ ;  /* 0x0000000414147810 */ /* 0x000fe20007ffe0ff */
[----:B----4-:R-:W-:-:S04]  /*38d0*/  FFMA R21, R21, R16, R28 ;  /* 0x0000001015157223 */ /* 0x010fc8000000001c */
[----:B--2---:R-:W-:-:S04]  /*38e0*/  FFMA R21, R30, R27, R21 ;  /* 0x0000001b1e157223 */ /* 0x004fc80000000015 */
[----:B---3--:R-:W-:-:S04]  /*38f0*/  FFMA R21, R32, R29, R21 ;  /* 0x0000001d20157223 */ /* 0x008fc80000000015 */
[----:B-----5:R-:W-:-:S07]  /*3900*/  FFMA R28, R34, R31, R21 ;  /* 0x0000001f221c7223 */ /* 0x020fce0000000015 */
.L_x_31:
        /* <DEDUP_REMOVED lines=25> */
.L_x_29:
[----:B------:R-:W0:Y:S02]  /*3aa0*/  LDC.64 R14, c[0x0][0x3a8] ;  /* 0x0000ea00ff0e7b82 */ /* 0x000e240000000a00 */
[----:B0-----:R-:W-:-:S06]  /*3ab0*/  IMAD.WIDE R14, R26, 0x4, R14 ;  /* 0x000000041a0e7825 */ /* 0x001fcc00078e020e */
[----:B------:R-:W2:Y:S01]  /*3ac0*/  LDG.E R15, desc[UR6][R14.64] ;  /* 0x000000060e0f7981 */ /* 0x000ea2000c1e1900 */
[----:B------:R-:W-:Y:S01]  /*3ad0*/  ISETP.GE.U32.AND P1, PT, R8, 0xf, PT ;  /* 0x0000000f0800780c */ /* 0x000fe20003f26070 */
[----:B------:R-:W-:Y:S02]  /*3ae0*/  IMAD R26, R26, UR5, RZ ;  /* 0x000000051a1a7c24 */ /* 0x000fe4000f8e02ff */
[----:B------:R-:W-:Y:S02]  /*3af0*/  HFMA2 R27, -RZ, RZ, 0, 0 ;  /* 0x00000000ff1b7431 */ /* 0x000fe400000001ff */
[----:B--2---:R-:W-:-:S08]  /*3b00*/  FADD R28, R15, R28 ;  /* 0x0000001c0f1c7221 */ /* 0x004fd00000000000 */
[----:B------:R-:W-:Y:S05]  /*3b10*/  @!P1 BRA `(.L_x_32) ;  /* 0x0000000000ec9947 */ /* 0x000fea0003800000 */
[----:B------:R-:W-:-:S05]  /*3b20*/  UMOV UR4, URZ ;  /* 0x000000ff00047c82 */ /* 0x000fca0008000000 */
.L_x_33:
        /* <DEDUP_REMOVED lines=38> */
[----:B------:R-:W2:Y:S01]  /*3d90*/  LDG.E R27, desc[UR6][R16.64+0x28] ;  /* 0x00002806101b7981 */ /* 0x000ea2000c1e1900 */
[----:B-----5:R-:W-:-:S03]  /*3da0*/  FFMA R31, R31, R32, R30 ;  /* 0x000000201f1f7223 */ /* 0x020fc6000000001e */
[----:B------:R-:W3:Y:S04]  /*3db0*/  LDG.E R29, desc[UR6][R16.64+0x2c] ;  /* 0x00002c06101d7981 */ /* 0x000ee8000c1e1900 */
[----:B------:R-:W3:Y:S01]  /*3dc0*/  LDG.E R30, desc[UR6][R14.64+0x2c] ;  /* 0x00002c060e1e7981 */ /* 0x000ee2000c1e1900 */
[----:B------:R-:W-:-:S03]  /*3dd0*/  FFMA R37, R18, R19, R31 ;  /* 0x0000001312257223 */ /* 0x000fc6000000001f */
[----:B------:R-:W5:Y:S04]  /*3de0*/  LDG.E R31, desc[UR6][R16.64+0x30] ;  /* 0x00003006101f7981 */ /* 0x000f68000c1e1900 */
        /* <DEDUP_REMOVED lines=13> */
[----:B------:R-:W-:-:S07]  /*3ec0*/  MOV R27, R24 ;  /* 0x00000018001b7202 */ /* 0x000fce0000000f00 */
.L_x_32:
        /* <DEDUP_REMOVED lines=12> */
[----:B------:R-:W-:Y:S01]  /*3f90*/  IMAD.X R32, RZ, RZ, RZ, P1 ;  /* 0x000000ffff207224 */ /* 0x000fe200008e06ff */
[----:B------:R-:W-:-:S06]  /*3fa0*/  IADD3.X R31, PT, PT, RZ, RZ, RZ, P2, !PT ;  /* 0x000000ffff1f7210 */ /* 0x000fcc00017fe4ff */
        /* <DEDUP_REMOVED lines=27> */
[----:B------:R-:W-:-:S03]  /*4160*/  IADD3 R27, PT, PT, R27, 0x8, RZ ;  /* 0x000000081b1b7810 */ /* 0x000fc60007ffe0ff */
[----:B---3--:R-:W-:-:S04]  /*4170*/  FFMA R29, R28, R31, R29 ;  /* 0x0000001f1c1d7223 */ /* 0x008fc8000000001d */
[----:B----4-:R-:W-:-:S04]  /*4180*/  FFMA R32, R32, R33, R29 ;  /* 0x0000002120207223 */ /* 0x010fc8000000001d */
[----:B------:R-:W-:-:S04]  /*4190*/  FFMA R17, R17, R35, R32 ;  /* 0x0000002311117223 */ /* 0x000fc80000000020 */
[----:B--2---:R-:W-:-:S04]  /*41a0*/  FFMA R17, R16, R21, R17 ;  /* 0x0000001510117223 */ /* 0x004fc80000000011 */
[----:B------:R-:W-:-:S07]  /*41b0*/  FFMA R28, R20, R36, R17 ;  /* 0x00000024141c7223 */ /* 0x000fce0000000011 */
.L_x_35:
        /* <DEDUP_REMOVED lines=29> */
[----:B------:R-:W-:Y:S01]  /*4390*/  IADD3 R27, PT, PT, R27, 0x4, RZ ;  /* 0x000000041b1b7810 */ /* 0x000fe20007ffe0ff */
[----:B--2---:R-:W-:-:S04]  /*43a0*/  FFMA R28, R19, R20, R28 ;  /* 0x00000014131c7223 */ /* 0x004fc8000000001c */
[----:B-----5:R-:W-:-:S04]  /*43b0*/  FFMA R28, R29, R30, R28 ;  /* 0x0000001e1d1c7223 */ /* 0x020fc8000000001c */
[----:B---3--:R-:W-:-:S04]  /*43c0*/  FFMA R28, R31, R32, R28 ;  /* 0x000000201f1c7223 */ /* 0x008fc8000000001c */
[----:B----4-:R-:W-:-:S07]  /*43d0*/  FFMA R28, R33, R34, R28 ;  /* 0x00000022211c7223 */ /* 0x010fce000000001c */
.L_x_36:
        /* <DEDUP_REMOVED lines=16> */
[----:B------:R-:W-:Y:S01]  /*44e0*/  ISETP.NE.AND P3, PT, R23, 0x2, PT ;  /* 0x000000021700780c */ /* 0x000fe20003f65270 */
[----:B------:R-:W-:Y:S01]  /*44f0*/  IMAD.X R17, RZ, RZ, RZ, P1 ;  /* 0x000000ffff117224 */ /* 0x000fe200008e06ff */
[----:B------:R-:W-:Y:S02]  /*4500*/  IADD3.X R19, PT, PT, RZ, RZ, RZ, P2, !PT ;  /* 0x000000ffff137210 */ /* 0x000fe400017fe4ff */
[----:B-1----:R-:W-:-:S04]  /*4510*/  LEA R16, P1, R26, UR4, 0x2 ;  /* 0x000000041a107c11 */ /* 0x002fc8000f8210ff */
[----:B------:R-:W-:Y:S02]  /*4520*/  LEA.HI.X R17, R26, UR5, R17, 0x2, P1 ;  /* 0x000000051a117c11 */ /* 0x000fe400088f1411 */
[----:B0-----:R-:W-:-:S03]  /*4530*/  LEA R14, P2, R18, R14, 0x2 ;  /* 0x0000000e120e7211 */ /* 0x001fc600078410ff */
[----:B------:R-:W2:Y:S01]  /*4540*/  @P3 LDG.E R21, desc[UR6][R16.64+0x8] ;  /* 0x0000080610153981 */ /* 0x000ea2000c1e1900 */
[----:B------:R-:W-:-:S03]  /*4550*/  LEA.HI.X R15, R18, R15, R19, 0x2, P2 ;  /* 0x0000000f120f7211 */ /* 0x000fc600010f1413 */
[----:B------:R-:W3:Y:S04]  /*4560*/  LDG.E R19, desc[UR6][R16.64+0x4] ;  /* 0x0000040610137981 */ /* 0x000ee8000c1e1900 */
[----:B------:R-:W3:Y:S04]  /*4570*/  LDG.E R18, desc[UR6][R14.64+0x4] ;  /* 0x000004060e127981 */ /* 0x000ee8000c1e1900 */
[----:B------:R-:W2:Y:S01]  /*4580*/  @P3 LDG.E R20, desc[UR6][R14.64+0x8] ;  /* 0x000008060e143981 */ /* 0x000ea2000c1e1900 */
[----:B---3--:R-:W-:-:S04]  /*4590*/  FFMA R28, R19, R18, R28 ;  /* 0x00000012131c7223 */ /* 0x008fc8000000001c */
[----:B--2---:R-:W-:-:S07]  /*45a0*/  @P3 FFMA R28, R21, R20, R28 ;  /* 0x00000014151c3223 */ /* 0x004fce000000001c */
.L_x_34:
[C---:B------:R-:W-:Y:S02]  /*45b0*/  SHF.L.U32 R14, R25.reuse, 0x2, RZ ;  /* 0x00000002190e7819 */ /* 0x040fe400000006ff */
[----:B------:R-:W-:Y:S02]  /*45c0*/  IADD3 R25, PT, PT, R25, 0x1, RZ ;  /* 0x0000000119197810 */ /* 0x000fe40007ffe0ff */
[C---:B------:R-:W-:Y:S02]  /*45d0*/  ISETP.EQ.AND P2, PT, R14.reuse, RZ, PT ;  /* 0x000000ff0e00720c */ /* 0x040fe40003f42270 */
[----:B------:R-:W-:Y:S02]  /*45e0*/  ISETP.NE.AND P1, PT, R25, 0x4, PT ;  /* 0x000000041900780c */ /* 0x000fe40003f25270 */
[C---:B------:R-:W-:Y:S02]  /*45f0*/  ISETP.EQ.AND P3, PT, R14.reuse, 0x4, PT ;  /* 0x000000040e00780c */ /* 0x040fe40003f62270 */
[----:B------:R-:W-:-:S02]  /*4600*/  ISETP.EQ.AND P4, PT, R14, 0x8, PT ;  /* 0x000000080e00780c */ /* 0x000fc40003f82270 */
[----:B------:R-:W-:-:S05]  /*4610*/  ISETP.EQ.AND P5, PT, R14, 0xc, PT ;  /* 0x0000000c0e00780c */ /* 0x000fca0003fa2270 */
[----:B------:R-:W-:-:S04]  /*4620*/  @P2 MOV R2, R28 ;  /* 0x0000001c00022202 */ /* 0x000fc80000000f00 */
[-C--:B------:R-:W-:Y:S02]  /*4630*/  @P3 MOV R4, R28.reuse ;  /* 0x0000001c00043202 */ /* 0x080fe40000000f00 */
[----:B------:R-:W-:Y:S02]  /*4640*/  @P4 MOV R5, R28 ;  /* 0x0000001c00054202 */ /* 0x000fe40000000f00 */
[----:B------:R-:W-:Y:S01]  /*4650*/  @P5 IMAD.MOV.U32 R6, RZ, RZ, R28 ;  /* 0x000000ffff065224 */ /* 0x000fe200078e001c */
[----:B------:R-:W-:Y:S06]  /*4660*/  @!P1 BRA `(.L_x_13) ;  /* 0x000000c800209947 */ /* 0x000fec0003800000 */
[----:B------:R-:W-:Y:S05]  /*4670*/  BRA `(.L_x_37) ;  /* 0xffffffe800787947 */ /* 0x000fea000383ffff */
.L_x_26:
        /* <DEDUP_REMOVED lines=10> */
.L_x_48:
[----:B------:R-:W0:Y:S01]  /*4720*/  LDCU UR5, c[0x0][0x3d0] ;  /* 0x00007a00ff0577ac */ /* 0x000e220008000800 */
[----:B------:R-:W-:Y:S02]  /*4730*/  MOV R29, RZ ;  /* 0x000000ff001d7202 */ /* 0x000fe40000000f00 */
[----:B------:R-:W-:Y:S01]  /*4740*/  MOV R26, RZ ;  /* 0x000000ff001a7202 */ /* 0x000fe20000000f00 */
[----:B0-----:R-:W-:Y:S01]  /*4750*/  IMAD R24, R23, UR5, R0 ;  /* 0x0000000517187c24 */ /* 0x001fe2000f8e0200 */
[----:B------:R-:W-:Y:S06]  /*4760*/  @!P0 BRA `(.L_x_38) ;  /* 0x0000000000f48947 */ /* 0x000fec0003800000 */
[----:B------:R-:W-:Y:S01]  /*4770*/  MOV R29, RZ ;  /* 0x000000ff001d7202 */ /* 0x000fe20000000f00 */
[----:B------:R-:W-:-:S06]  /*4780*/  UMOV UR4, URZ ;  /* 0x000000ff00047c82 */ /* 0x000fcc0008000000 */
.L_x_39:
        /* <DEDUP_REMOVED lines=59> */
.L_x_38:
        /* <DEDUP_REMOVED lines=27> */
[----:B------:R-:W5:Y:S04]  /*4cf0*/  LDG.E R35, desc[UR6][R16.64+0x14] ;  /* 0x0000140610237981 */ /* 0x000f68000c1e1900 */
[----:B------:R-:W5:Y:S01]  /*4d00*/  LDG.E R36, desc[UR6][R16.64+0x1c] ;  /* 0x00001c0610247981 */ /* 0x000f62000c1e1900 */
[----:B----4-:R-:W-:-:S03]  /*4d10*/  FFMA R29, R30, R20, R29 ;  /* 0x000000141e1d7223 */ /* 0x010fc6000000001d */
[----:B------:R-:W5:Y:S01]  /*4d20*/  LDG.E R30, desc[UR6][R16.64+0xc] ;  /* 0x00000c06101e7981 */ /* 0x000f62000c1e1900 */
[----:B--2---:R-:W-:-:S03]  /*4d30*/  FFMA R34, R32, R31, R29 ;  /* 0x0000001f20227223 */ /* 0x004fc6000000001d */
[----:B------:R-:W2:Y:S04]  /*4d40*/  LDG.E R32, desc[UR6][R18.64+0x10] ;  /* 0x0000100612207981 */ /* 0x000ea8000c1e1900 */
[----:B------:R-:W4:Y:S04]  /*4d50*/  LDG.E R20, desc[UR6][R18.64+0x18] ;  /* 0x0000180612147981 */ /* 0x000f28000c1e1900 */
[----:B------:R-:W4:Y:S04]  /*4d60*/  LDG.E R31, desc[UR6][R16.64+0x18] ;  /* 0x00001806101f7981 */ /* 0x000f28000c1e1900 */
[----:B------:R-:W4:Y:S01]  /*4d70*/  LDG.E R29, desc[UR6][R18.64+0x1c] ;  /* 0x00001c06121d7981 */ /* 0x000f22000c1e1900 */
[----:B---3--:R-:W-:Y:S01]  /*4d80*/  FFMA R28, R25, R28, R34 ;  /* 0x0000001c191c7223 */ /* 0x008fe20000000022 */
[----:B------:R-:W-:-:S03]  /*4d90*/  IADD3 R26, PT, PT, R26, 0x8, RZ ;  /* 0x000000081a1a7810 */ /* 0x000fc60007ffe0ff */
[----:B-----5:R-:W-:-:S04]  /*4da0*/  FFMA R27, R27, R30, R28 ;  /* 0x0000001e1b1b7223 */ /* 0x020fc8000000001c */
[----:B--2---:R-:W-:-:S04]  /*4db0*/  FFMA R32, R32, R33, R27 ;  /* 0x0000002120207223 */ /* 0x004fc8000000001b */
[----:B------:R-:W-:-:S04]  /*4dc0*/  FFMA R21, R21, R35, R32 ;  /* 0x0000002315157223 */ /* 0x000fc80000000020 */
[----:B----4-:R-:W-:-:S04]  /*4dd0*/  FFMA R20, R20, R31, R21 ;  /* 0x0000001f14147223 */ /* 0x010fc80000000015 */
[----:B------:R-:W-:-:S07]  /*4de0*/  FFMA R29, R29, R36, R20 ;  /* 0x000000241d1d7223 */ /* 0x000fce0000000014 */
.L_x_41:
        /* <DEDUP_REMOVED lines=8> */
[----:B------:R-:W-:-:S05]  /*4e70*/  IADD3 R28, P1, PT, R7, R26, RZ ;  /* 0x0000001a071c7210 */ /* 0x000fca0007f3e0ff */
        /* <DEDUP_REMOVED lines=21> */
.L_x_42:
        /* <DEDUP_REMOVED lines=25> */
.L_x_40:
        /* <DEDUP_REMOVED lines=9> */
.L_x_44:
        /* <DEDUP_REMOVED lines=8> */
[----:B------:R-:W2:Y:S04]  /*5270*/  LDG.E R21, desc[UR6][R16.64] ;  /* 0x0000000610157981 */ /* 0x000ea8000c1e1900 */
[----:B------:R-:W3:Y:S04]  /*5280*/  LDG.E R32, desc[UR6][R16.64+0x4] ;  /* 0x0000040610207981 */ /* 0x000ee8000c1e1900 */
[----:B------:R-:W4:Y:S04]  /*5290*/  LDG.E R33, desc[UR6][R18.64+0x8] ;  /* 0x0000080612217981 */ /* 0x000f28000c1e1900 */
[----:B------:R-:W4:Y:S04]  /*52a0*/  LDG.E R30, desc[UR6][R16.64+0x8] ;  /* 0x00000806101e7981 */ /* 0x000f28000c1e1900 */
[----:B------:R-:W5:Y:S04]  /*52b0*/  LDG.E R28, desc[UR6][R18.64+0xc] ;  /* 0x00000c06121c7981 */ /* 0x000f68000c1e1900 */
[----:B------:R-:W5:Y:S04]  /*52c0*/  LDG.E R31, desc[UR6][R16.64+0xc] ;  /* 0x00000c06101f7981 */ /* 0x000f68000c1e1900 */
[----:B------:R-:W5:Y:S04]  /*52d0*/  LDG.E R26, desc[UR6][R18.64+0x10] ;  /* 0x00001006121a7981 */ /* 0x000f68000c1e1900 */
[----:B------:R-:W5:Y:S04]  /*52e0*/  LDG.E R27, desc[UR6][R16.64+0x10] ;  /* 0x00001006101b7981 */ /* 0x000f68000c1e1900 */
[----:B------:R-:W5:Y:S01]  /*52f0*/  LDG.E R36, desc[UR6][R16.64+0x3c] ;  /* 0x00003c0610247981 */ /* 0x000f62000c1e1900 */
[----:B--2---:R-:W-:-:S03]  /*5300*/  FFMA R20, R20, R21, R29 ;  /* 0x0000001514147223 */ /* 0x004fc6000000001d */
[----:B------:R-:W2:Y:S01]  /*5310*/  LDG.E R21, desc[UR6][R16.64+0x14] ;  /* 0x0000140610157981 */ /* 0x000ea2000c1e1900 */
[----:B---3--:R-:W-:-:S03]  /*5320*/  FFMA R32, R35, R32, R20 ;  /* 0x0000002023207223 */ /* 0x008fc60000000014 */
[----:B------:R-:W2:Y:S04]  /*5330*/  LDG.E R20, desc[UR6][R18.64+0x14] ;  /* 0x0000140612147981 */ /* 0x000ea8000c1e1900 */
[----:B------:R-:W3:Y:S01]  /*5340*/  LDG.E R29, desc[UR6][R18.64+0x18] ;  /* 0x00001806121d7981 */ /* 0x000ee2000c1e1900 */
[----:B----4-:R-:W-:-:S03]  /*5350*/  FFMA R33, R33, R30, R32 ;  /* 0x0000001e21217223 */ /* 0x010fc60000000020 */
[----:B------:R-:W3:Y:S04]  /*5360*/  LDG.E R30, desc[UR6][R16.64+0x18] ;  /* 0x00001806101e7981 */ /* 0x000ee8000c1e1900 */
[----:B------:R-:W4:Y:S01]  /*5370*/  LDG.E R32, desc[UR6][R18.64+0x20] ;  /* 0x0000200612207981 */ /* 0x000f22000c1e1900 */
[----:B-----5:R-:W-:-:S03]  /*5380*/  FFMA R33, R28, R31, R33 ;  /* 0x0000001f1c217223 */ /* 0x020fc60000000021 */
[----:B------:R-:W5:Y:S04]  /*5390*/  LDG.E R28, desc[UR6][R18.64+0x1c] ;  /* 0x00001c06121c7981 */ /* 0x000f68000c1e1900 */
[----:B------:R-:W5:Y:S01]  /*53a0*/  LDG.E R31, desc[UR6][R16.64+0x1c] ;  /* 0x00001c06101f7981 */ /* 0x000f62000c1e1900 */
[----:B------:R-:W-:-:S03]  /*53b0*/  FFMA R35, R26, R27, R33 ;  /* 0x0000001b1a237223 */ /* 0x000fc60000000021 */
[----:B------:R-:W4:Y:S04]  /*53c0*/  LDG.E R33, desc[UR6][R16.64+0x20] ;  /* 0x0000200610217981 */ /* 0x000f28000c1e1900 */
[----:B------:R-:W4:Y:S04]  /*53d0*/  LDG.E R26, desc[UR6][R18.64+0x24] ;  /* 0x00002406121a7981 */ /* 0x000f28000c1e1900 */
[----:B------:R-:W4:Y:S01]  /*53e0*/  LDG.E R27, desc[UR6][R16.64+0x24] ;  /* 0x00002406101b7981 */ /* 0x000f22000c1e1900 */
[----:B--2---:R-:W-:-:S03]  /*53f0*/  FFMA R20, R20, R21, R35 ;  /* 0x0000001514147223 */ /* 0x004fc60000000023 */
[----:B------:R-:W2:Y:S04]  /*5400*/  LDG.E R21, desc[UR6][R18.64+0x28] ;  /* 0x0000280612157981 */ /* 0x000ea8000c1e1900 */
[----:B------:R-:W2:Y:S01]  /*5410*/  LDG.E R35, desc[UR6][R16.64+0x38] ;  /* 0x0000380610237981 */ /* 0x000ea2000c1e1900 */
[----:B---3--:R-:W-:-:S03]  /*5420*/  FFMA R29, R29, R30, R20 ;  /* 0x0000001e1d1d7223 */ /* 0x008fc60000000014 */
[----:B------:R-:W2:Y:S04]  /*5430*/  LDG.E R20, desc[UR6][R16.64+0x28] ;  /* 0x0000280610147981 */ /* 0x000ea8000c1e1900 */
[----:B------:R-:W3:Y:S01]  /*5440*/  LDG.E R30, desc[UR6][R18.64+0x30] ;  /* 0x00003006121e7981 */ /* 0x000ee2000c1e1900 */
[----:B-----5:R-:W-:-:S03]  /*5450*/  FFMA R31, R28, R31, R29 ;  /* 0x0000001f1c1f7223 */ /* 0x020fc6000000001d */
[----:B------:R-:W5:Y:S04]  /*5460*/  LDG.E R28, desc[UR6][R18.64+0x2c] ;  /* 0x00002c06121c7981 */ /* 0x000f68000c1e1900 */
[----:B------:R-:W5:Y:S01]  /*5470*/  LDG.E R29, desc[UR6][R16.64+0x2c] ;  /* 0x00002c06101d7981 */ /* 0x000f62000c1e1900 */
[----:B----4-:R-:W-:-:S03]  /*5480*/  FFMA R33, R32, R33, R31 ;  /* 0x0000002120217223 */ /* 0x010fc6000000001f */
[----:B------:R-:W3:Y:S01]  /*5490*/  LDG.E R31, desc[UR6][R16.64+0x30] ;  /* 0x00003006101f7981 */ /* 0x000ee2000c1e1900 */
[----:B------:R-:W-:-:S03]  /*54a0*/  FFMA R34, R26, R27, R33 ;  /* 0x0000001b1a227223 */ /* 0x000fc60000000021 */
[----:B------:R-:W4:Y:S04]  /*54b0*/  LDG.E R27, desc[UR6][R18.64+0x34] ;  /* 0x00003406121b7981 */ /* 0x000f28000c1e1900 */
[----:B------:R-:W4:Y:S04]  /*54c0*/  LDG.E R32, desc[UR6][R16.64+0x34] ;  /* 0x0000340610207981 */ /* 0x000f28000c1e1900 */
[----:B------:R-:W4:Y:S04]  /*54d0*/  LDG.E R26, desc[UR6][R18.64+0x38] ;  /* 0x00003806121a7981 */ /* 0x000f28000c1e1900 */
[----:B------:R-:W4:Y:S01]  /*54e0*/  LDG.E R33, desc[UR6][R18.64+0x3c] ;  /* 0x00003c0612217981 */ /* 0x000f22000c1e1900 */
[----:B------:R-:W-:-:S06]  /*54f0*/  UIADD3 UR4, UPT, UPT, UR4, 0x10, URZ ;  /* 0x0000001004047890 */ /* 0x000fcc000fffe0ff */
[----:B------:R-:W-:Y:S01]  /*5500*/  ISETP.NE.AND P1, PT, R22, UR4, PT ;  /* 0x0000000416007c0c */ /* 0x000fe2000bf25270 */
[----:B--2---:R-:W-:-:S04]  /*5510*/  FFMA R21, R21, R20, R34 ;  /* 0x0000001415157223 */ /* 0x004fc80000000022 */
[----:B-----5:R-:W-:-:S04]  /*5520*/  FFMA R21, R28, R29, R21 ;  /* 0x0000001d1c157223 */ /* 0x020fc80000000015 */
[----:B---3--:R-:W-:-:S04]  /*5530*/  FFMA R30, R30, R31, R21 ;  /* 0x0000001f1e1e7223 */ /* 0x008fc80000000015 */
[----:B----4-:R-:W-:-:S04]  /*5540*/  FFMA R27, R27, R32, R30 ;  /* 0x000000201b1b7223 */ /* 0x010fc8000000001e */
[----:B------:R-:W-:-:S04]  /*5550*/  FFMA R26, R26, R35, R27 ;  /* 0x000000231a1a7223 */ /* 0x000fc8000000001b */
[----:B------:R-:W-:Y:S01]  /*5560*/  FFMA R29, R33, R36, R26 ;  /* 0x00000024211d7223 */ /* 0x000fe2000000001a */
[----:B------:R-:W-:Y:S06]  /*5570*/  @P1 BRA `(.L_x_44) ;  /* 0xfffffffc001c1947 */ /* 0x000fec000383ffff */
[----:B------:R-:W-:-:S07]  /*5580*/  MOV R28, R22 ;  /* 0x00000016001c7202 */ /* 0x000fce0000000f00 */
.L_x_43:
        /* <DEDUP_REMOVED lines=8> */
[-C--:B------:R-:W-:Y:S02]  /*5610*/  IADD3 R31, PT, PT, R25, R28.reuse, RZ ;  /* 0x0000001c191f7210 */ /* 0x080fe40007ffe0ff */
[-C--:B------:R-:W-:Y:S02]  /*5620*/  IADD3 R33, PT, PT, R3, R28.reuse, RZ ;  /* 0x0000001c03217210 */ /* 0x080fe40007ffe0ff */
[-C--:B------:R-:W-:Y:S02]  /*5630*/  IADD3 R19, P1, PT, R25, R28.reuse, RZ ;  /* 0x0000001c19137210 */ /* 0x080fe40007f3e0ff */
[----:B------:R-:W2:Y:S01]  /*5640*/  LDC.64 R20, c[0x0][0x388] ;  /* 0x0000e200ff147b82 */ /* 0x000ea20000000a00 */
[----:B------:R-:W-:Y:S02]  /*5650*/  IADD3 R30, P2, PT, R3, R28, RZ ;  /* 0x0000001c031e7210 */ /* 0x000fe40007f5e0ff */
[----:B------:R-:W-:-:S05]  /*5660*/  IMAD.X R32, RZ, RZ, RZ, P1 ;  /* 0x000000ffff207224 */ /* 0x000fca00008e06ff */
[----:B------:R-:W3:Y:S01]  /*5670*/  LDC.64 R16, c[0x0][0x388] ;  /* 0x0000e200ff107b82 */ /* 0x000ee20000000a00 */
[----:B-1----:R-:W-:-:S04]  /*5680*/  LEA R18, P1, R19, UR4, 0x2 ;  /* 0x0000000413127c11 */ /* 0x002fc8000f8210ff */
[----:B------:R-:W-:Y:S01]  /*5690*/  LEA.HI.X R19, R19, UR5, R32, 0x2, P1 ;  /* 0x0000000513137c11 */ /* 0x000fe200088f1420 */
[----:B0-----:R-:W-:Y:S01]  /*56a0*/  IMAD.WIDE.U32 R26, R31, 0x4, R26 ;  /* 0x000000041f1a7825 */ /* 0x001fe200078e001a */
[----:B------:R-:W-:-:S03]  /*56b0*/  IADD3.X R31, PT, PT, RZ, RZ, RZ, P2, !PT ;  /* 0x000000ffff1f7210 */ /* 0x000fc600017fe4ff */
[----:B------:R-:W4:Y:S01]  /*56c0*/  LDG.E R32, desc[UR6][R18.64+0x4] ;  /* 0x0000040612207981 */ /* 0x000f22000c1e1900 */
[----:B--2---:R-:W-:-:S03]  /*56d0*/  IMAD.WIDE.U32 R20, R33, 0x4, R20 ;  /* 0x0000000421147825 */ /* 0x004fc600078e0014 */
[----:B------:R-:W2:Y:S04]  /*56e0*/  LDG.E R26, desc[UR6][R26.64] ;  /* 0x000000061a1a7981 */ /* 0x000ea8000c1e1900 */
[----:B------:R-:W2:Y:S01]  /*56f0*/  LDG.E R20, desc[UR6][R20.64] ;  /* 0x0000000614147981 */ /* 0x000ea2000c1e1900 */
[----:B---3--:R-:W-:-:S04]  /*5700*/  LEA R16, P3, R30, R16, 0x2 ;  /* 0x000000101e107211 */ /* 0x008fc800078610ff */
[----:B------:R-:W-:Y:S01]  /*5710*/  LEA.HI.X R17, R30, R17, R31, 0x2, P3 ;  /* 0x000000111e117211 */ /* 0x000fe200018f141f */
        /* <DEDUP_REMOVED lines=8> */
[----:B------:R-:W5:Y:S04]  /*57a0*/  LDG.E R29, desc[UR6][R18.64+0x8] ;  /* 0x00000806121d7981 */ /* 0x000f68000c1e1900 */
[----:B------:R-:W2:Y:S04]  /*57b0*/  LDG.E R26, desc[UR6][R18.64+0x14] ;  /* 0x00001406121a7981 */ /* 0x000ea8000c1e1900 */
[----:B------:R-:W2:Y:S01]  /*57c0*/  LDG.E R20, desc[UR6][R18.64+0x18] ;  /* 0x0000180612147981 */ /* 0x000ea2000c1e1900 */
[----:B----4-:R-:W-:-:S03]  /*57d0*/  FFMA R36, R32, R33, R31 ;  /* 0x0000002120247223 */ /* 0x010fc6000000001f */
[----:B------:R-:W4:Y:S04]  /*57e0*/  LDG.E R32, desc[UR6][R18.64+0xc] ;  /* 0x00000c0612207981 */ /* 0x000f28000c1e1900 */
[----:B------:R-:W4:Y:S04]  /*57f0*/  LDG.E R33, desc[UR6][R16.64+0xc] ;  /* 0x00000c0610217981 */ /* 0x000f28000c1e1900 */
[----:B------:R-:W3:Y:S01]  /*5800*/  LDG.E R31, desc[UR6][R18.64+0x10] ;  /* 0x00001006121f7981 */ /* 0x000ee2000c1e1900 */
[----:B------:R-:W-:Y:S01]  /*5810*/  IADD3 R28, PT, PT, R28, 0x8, RZ ;  /* 0x000000081c1c7810 */ /* 0x000fe20007ffe0ff */
[----:B-----5:R-:W-:-:S04]  /*5820*/  FFMA R29, R29, R30, R36 ;  /* 0x0000001e1d1d7223 */ /* 0x020fc80000000024 */
[----:B----4-:R-:W-:-:S04]  /*5830*/  FFMA R32, R32, R33, R29 ;  /* 0x0000002120207223 */ /* 0x010fc8000000001d */
[----:B---3--:R-:W-:-:S04]  /*5840*/  FFMA R31, R31, R37, R32 ;  /* 0x000000251f1f7223 */ /* 0x008fc80000000020 */
[----:B--2---:R-:W-:-:S04]  /*5850*/  FFMA R31, R26, R35, R31 ;  /* 0x000000231a1f7223 */ /* 0x004fc8000000001f */
[----:B------:R-:W-:-:S04]  /*5860*/  FFMA R20, R20, R27, R31 ;  /* 0x0000001b14147223 */ /* 0x000fc8000000001f */
[----:B------:R-:W-:-:S07]  /*5870*/  FFMA R29, R21, R34, R20 ;  /* 0x00000022151d7223 */ /* 0x000fce0000000014 */
.L_x_46:
        /* <DEDUP_REMOVED lines=21> */
[----:B------:R-:W5:Y:S01]  /*59d0*/  LDG.E R34, desc[UR6][R20.64+0xc] ;  /* 0x00000c0614227981 */ /* 0x000f62000c1e1900 */
[----:B---3--:R-:W-:-:S03]  /*59e0*/  LEA R16, P3, R30, R16, 0x2 ;  /* 0x000000101e107211 */ /* 0x008fc600078610ff */
[----:B------:R-:W2:Y:S01]  /*59f0*/  LDG.E R18, desc[UR6][R18.64] ;  /* 0x0000000612127981 */ /* 0x000ea2000c1e1900 */
[----:B------:R-:W-:-:S03]  /*5a00*/  LEA.HI.X R17, R30, R17, R31, 0x2, P3 ;  /* 0x000000111e117211 */ /* 0x000fc600018f141f */
[----:B------:R-:W3:Y:S04]  /*5a10*/  LDG.E R30, desc[UR6][R20.64+0x4] ;  /* 0x00000406141e7981 */ /* 0x000ee8000c1e1900 */
[----:B------:R-:W3:Y:S04]  /*5a20*/  LDG.E R31, desc[UR6][R16.64+0x4] ;  /* 0x00000406101f7981 */ /* 0x000ee8000c1e1900 */
[----:B------:R-:W4:Y:S04]  /*5a30*/  LDG.E R33, desc[UR6][R16.64+0x8] ;  /* 0x0000080610217981 */ /* 0x000f28000c1e1900 */
[----:B------:R-:W5:Y:S01]  /*5a40*/  LDG.E R35, desc[UR6][R16.64+0xc] ;  /* 0x00000c0610237981 */ /* 0x000f62000c1e1900 */
[----:B------:R-:W-:Y:S01]  /*5a50*/  IADD3 R28, PT, PT, R28, 0x4, RZ ;  /* 0x000000041c1c7810 */ /* 0x000fe20007ffe0ff */
[----:B--2---:R-:W-:-:S04]  /*5a60*/  FFMA R29, R26, R18, R29 ;  /* 0x000000121a1d7223 */ /* 0x004fc8000000001d */
[----:B---3--:R-:W-:-:S04]  /*5a70*/  FFMA R29, R30, R31, R29 ;  /* 0x0000001f1e1d7223 */ /* 0x008fc8000000001d */
[----:B----4-:R-:W-:-:S04]  /*5a80*/  FFMA R29, R32, R33, R29 ;  /* 0x00000021201d7223 */ /* 0x010fc8000000001d */
[----:B-----5:R-:W-:-:S07]  /*5a90*/  FFMA R29, R34, R35, R29 ;  /* 0x00000023221d7223 */ /* 0x020fce000000001d */
.L_x_47:
        /* <DEDUP_REMOVED lines=29> */
.L_x_45:
[----:B------:R-:W0:Y:S02]  /*5c70*/  LDC.64 R16, c[0x0][0x3b0] ;  /* 0x0000ec00ff107b82 */ /* 0x000e240000000a00 */
[----:B0-----:R-:W-:-:S06]  /*5c80*/  IMAD.WIDE R16, R24, 0x4, R16 ;  /* 0x0000000418107825 */ /* 0x001fcc00078e0210 */
[----:B------:R-:W2:Y:S01]  /*5c90*/  LDG.E R16, desc[UR6][R16.64] ;  /* 0x0000000610107981 */ /* 0x000ea2000c1e1900 */
[C---:B------:R-:W-:Y:S02]  /*5ca0*/  SHF.L.U32 R18, R23.reuse, 0x2, RZ ;  /* 0x0000000217127819 */ /* 0x040fe400000006ff */
[----:B------:R-:W-:Y:S02]  /*5cb0*/  IADD3 R23, PT, PT, R23, 0x1, RZ ;  /* 0x0000000117177810 */ /* 0x000fe40007ffe0ff */
[C---:B------:R-:W-:Y:S02]  /*5cc0*/  ISETP.EQ.AND P2, PT, R18.reuse, RZ, PT ;  /* 0x000000ff1200720c */ /* 0x040fe40003f42270 */
[----:B------:R-:W-:Y:S02]  /*5cd0*/  ISETP.NE.AND P1, PT, R23, 0x4, PT ;  /* 0x000000041700780c */ /* 0x000fe40003f25270 */
[C---:B------:R-:W-:Y:S02]  /*5ce0*/  ISETP.EQ.AND P3, PT, R18.reuse, 0x4, PT ;  /* 0x000000041200780c */ /* 0x040fe40003f62270 */
[----:B------:R-:W-:-:S02]  /*5cf0*/  ISETP.EQ.AND P4, PT, R18, 0x8, PT ;  /* 0x000000081200780c */ /* 0x000fc40003f82270 */
[----:B------:R-:W-:Y:S01]  /*5d00*/  ISETP.EQ.AND P5, PT, R18, 0xc, PT ;  /* 0x0000000c1200780c */ /* 0x000fe20003fa2270 */
[----:B--2---:R-:W-:-:S12]  /*5d10*/  FADD R29, R16, R29 ;  /* 0x0000001d101d7221 */ /* 0x004fd80000000000 */
[----:B------:R-:W-:Y:S01]  /*5d20*/  @P5 IMAD.MOV.U32 R6, RZ, RZ, R29 ;  /* 0x000000ffff065224 */ /* 0x000fe200078e001d */
[-C--:B------:R-:W-:Y:S02]  /*5d30*/  @P2 MOV R2, R29.reuse ;  /* 0x0000001d00022202 */ /* 0x080fe40000000f00 */
[-C--:B------:R-:W-:Y:S02]  /*5d40*/  @P3 MOV R4, R29.reuse ;  /* 0x0000001d00043202 */ /* 0x080fe40000000f00 */
[----:B------:R-:W-:Y:S01]  /*5d50*/  @P4 MOV R5, R29 ;  /* 0x0000001d00054202 */ /* 0x000fe20000000f00 */
[----:B------:R-:W-:Y:S06]  /*5d60*/  @!P1 BRA `(.L_x_13) ;  /* 0x000000b000609947 */ /* 0x000fec0003800000 */
[----:B------:R-:W-:Y:S05]  /*5d70*/  BRA `(.L_x_48) ;  /* 0xffffffe800687947 */ /* 0x000fea000383ffff */
.L_x_0:
[----:B------:R-:W0:Y:S02]  /*5d80*/  LDCU.64 UR4, c[0x0][0x3a8] ;  /* 0x00007500ff0477ac */ /* 0x000e240008000a00 */
[----:B0-----:R-:W-:-:S04]  /*5d90*/  UISETP.NE.U32.AND UP0, UPT, UR4, URZ, UPT ;  /* 0x000000ff0400728c */ /* 0x001fc8000bf05070 */
[----:B------:R-:W-:-:S09]  /*5da0*/  UISETP.NE.AND.EX UP0, UPT, UR5, URZ, UPT, UP0 ;  /* 0x000000ff0500728c */ /* 0x000fd2000bf05300 */
[----:B------:R-:W-:Y:S05]  /*5db0*/  BRA.U UP0, `(.L_x_49) ;  /* 0x0000005900147547 */ /* 0x000fea000b800000 */
[----:B------:R-:W0:Y:S01]  /*5dc0*/  LDCU.64 UR4, c[0x0][0x3b0] ;  /* 0x00007600ff0477ac */ /* 0x000e220008000a00 */
[----:B------:R-:W-:Y:S01]  /*5dd0*/  IADD3 R2, PT, PT, R21, -0x1, RZ ;  /* 0xffffffff15027810 */ /* 0x000fe20007ffe0ff */
[----:B0-----:R-:W-:-:S04]  /*5de0*/  UISETP.NE.U32.AND UP0, UPT, UR4, URZ, UPT ;  /* 0x000000ff0400728c */ /* 0x001fc8000bf05070 */
[----:B------:R-:W-:-:S09]  /*5df0*/  UISETP.NE.AND.EX UP0, UPT, UR5, URZ, UPT, UP0 ;  /* 0x000000ff0500728c */ /* 0x000fd2000bf05300 */
[----:B------:R-:W-:Y:S05]  /*5e00*/  BRA.U UP0, `(.L_x_50) ;  /* 0x0000002900ec7547 */ /* 0x000fea000b800000 */
[----:B------:R-:W-:Y:S01]  /*5e10*/  ISETP.GE.U32.AND P1, PT, R2, 0xf, PT ;  /* 0x0000000f0200780c */ /* 0x000fe20003f26070 */
[----:B------:R-:W-:Y:S01]  /*5e20*/  HFMA2 R2, -RZ, RZ, 0, 0 ;  /* 0x00000000ff027431 */ /* 0x000fe200000001ff */
[----:B------:R-:W-:Y:S01]  /*5e30*/  LOP3.LUT R23, R21, 0xf, RZ, 0xc0, !PT ;  /* 0x0000000f15177812 */ /* 0x000fe200078ec0ff */
[----:B------:R-:W-:Y:S01]  /*5e40*/  IMAD R8, R0, R21, RZ ;  /* 0x0000001500087224 */ /* 0x000fe200078e02ff */
[----:B------:R-:W-:Y:S02]  /*5e50*/  MOV R9, RZ ;  /* 0x000000ff00097202 */ /* 0x000fe40000000f00 */
[----:B------:R-:W-:-:S07]  /*5e60*/  ISETP.NE.AND P0, PT, R23, RZ, PT ;  /* 0x000000ff1700720c */ /* 0x000fce0003f05270 */
[----:B------:R-:W-:Y:S06]  /*5e70*/  @!P1 BRA `(.L_x_51) ;  /* 0x0000000000f09947 */ /* 0x000fec0003800000 */
[----:B------:R-:W-:Y:S01]  /*5e80*/  LOP3.LUT R9, R21, 0xfffffff0, RZ, 0xc0, !PT ;  /* 0xfffffff015097812 */ /* 0x000fe200078ec0ff */
[----:B------:R-:W-:Y:S01]  /*5e90*/  UMOV UR4, URZ ;  /* 0x000000ff00047c82 */ /* 0x000fe20008000000 */
[----:B------:R-:W-:-:S07]  /*5ea0*/  MOV R2, RZ ;  /* 0x000000ff00027202 */ /* 0x000fce0000000f00 */
.L_x_52:
        /* <DEDUP_REMOVED lines=30> */
[----:B------:R-:W5:Y:S01]  /*6090*/  LDG.E R34, desc[UR6][R6.64+0x3c] ;  /* 0x00003c0606227981 */ /* 0x000f62000c1e1900 */
[----:B--2---:R-:W-:-:S03]  /*60a0*/  FFMA R24, R29, R24, R2 ;  /* 0x000000181d187223 */ /* 0x004fc60000000002 */
[----:B------:R-:W2:Y:S04]  /*60b0*/  LDG.E R2, desc[UR6][R4.64+0x28] ;  /* 0x0000280604027981 */ /* 0x000ea8000c1e1900 */
[----:B------:R-:W2:Y:S01]  /*60c0*/  LDG.E R29, desc[UR6][R6.64+0x28] ;  /* 0x00002806061d7981 */ /* 0x000ea2000c1e1900 */
[----:B---3--:R-:W-:-:S03]  /*60d0*/  FFMA R26, R31, R26, R24 ;  /* 0x0000001a1f1a7223 */ /* 0x008fc60000000018 */
[----:B------:R-:W3:Y:S04]  /*60e0*/  LDG.E R24, desc[UR6][R4.64+0x2c] ;  /* 0x00002c0604187981 */ /* 0x000ee8000c1e1900 */
[----:B------:R-:W3:Y:S01]  /*60f0*/  LDG.E R31, desc[UR6][R6.64+0x2c] ;  /* 0x00002c06061f7981 */ /* 0x000ee2000c1e1900 */
[----:B----4-:R-:W-:-:S03]  /*6100*/  FFMA R36, R33, R28, R26 ;  /* 0x0000001c21247223 */ /* 0x010fc6000000001a */
[----:B------:R-:W4:Y:S04]  /*6110*/  LDG.E R33, desc[UR6][R6.64+0x30] ;  /* 0x0000300606217981 */ /* 0x000f28000c1e1900 */
[----:B------:R-:W4:Y:S04]  /*6120*/  LDG.E R28, desc[UR6][R4.64+0x34] ;  /* 0x00003406041c7981 */ /* 0x000f28000c1e1900 */
[----:B------:R-:W4:Y:S01]  /*6130*/  LDG.E R26, desc[UR6][R4.64+0x38] ;  /* 0x00003806041a7981 */ /* 0x000f22000c1e1900 */
[----:B-----5:R-:W-:-:S04]  /*6140*/  FFMA R11, R10, R11, R36 ;  /* 0x0000000b0a0b7223 */ /* 0x020fc80000000024 */
[----:B------:R-:W-:-:S04]  /*6150*/  FFMA R11, R12, R13, R11 ;  /* 0x0000000d0c0b7223 */ /* 0x000fc8000000000b */
[----:B------:R-:W-:-:S04]  /*6160*/  FFMA R11, R14, R15, R11 ;  /* 0x0000000f0e0b7223 */ /* 0x000fc8000000000b */
[----:B------:R-:W-:-:S04]  /*6170*/  FFMA R11, R16, R17, R11 ;  /* 0x00000011100b7223 */ /* 0x000fc8000000000b */
[----:B------:R-:W-:Y:S01]  /*6180*/  FFMA R11, R18, R19, R11 ;  /* 0x00000013120b7223 */ /* 0x000fe2000000000b */
[----:B------:R-:W-:-:S03]  /*6190*/  UIADD3 UR4, UPT, UPT, UR4, 0x10, URZ ;  /* 0x0000001004047890 */ /* 0x000fc6000fffe0ff */
[----:B------:R-:W-:-:S04]  /*61a0*/  FFMA R11, R20, R25, R11 ;  /* 0x00000019140b7223 */ /* 0x000fc8000000000b */
[----:B------:R-:W-:Y:S01]  /*61b0*/  FFMA R11, R22, R27, R11 ;  /* 0x0000001b160b7223 */ /* 0x000fe2000000000b */
[----:B------:R-:W-:-:S03]  /*61c0*/  ISETP.NE.AND P2, PT, R9, UR4, PT ;  /* 0x0000000409007c0c */ /* 0x000fc6000bf45270 */
[----:B--2---:R-:W-:-:S04]  /*61d0*/  FFMA R11, R2, R29, R11 ;  /* 0x0000001d020b7223 */ /* 0x004fc8000000000b */
[----:B---3--:R-:W-:-:S04]  /*61e0*/  FFMA R11, R24, R31, R11 ;  /* 0x0000001f180b7223 */ /* 0x008fc8000000000b */
[----:B----4-:R-:W-:-:S04]  /*61f0*/  FFMA R11, R30, R33, R11 ;  /* 0x000000211e0b7223 */ /* 0x010fc8000000000b */
[----:B------:R-:W-:-:S04]  /*6200*/  FFMA R11, R28, R37, R11 ;  /* 0x000000251c0b7223 */ /* 0x000fc8000000000b */
[----:B------:R-:W-:-:S04]  /*6210*/  FFMA R11, R26, R35, R11 ;  /* 0x000000231a0b7223 */ /* 0x000fc8000000000b */
[----:B------:R-:W-:Y:S01]  /*6220*/  FFMA R2, R32, R34, R11 ;  /* 0x0000002220027223 */ /* 0x000fe2000000000b */
[----:B------:R-:W-:Y:S06]  /*6230*/  @P2 BRA `(.L_x_52) ;  /* 0xfffffffc001c2947 */ /* 0x000fec000383ffff */
.L_x_51:
[----:B------:R-:W-:Y:S01]  /*6240*/  LOP3.LUT R24, R21, 0x7, RZ, 0xc0, !PT ;  /* 0x0000000715187812 */ /* 0x000fe200078ec0ff */
[----:B------:R-:W-:Y:S06]  /*6250*/  @!P0 BRA `(.L_x_53) ;  /* 0x0000000400ac8947 */ /* 0x000fec0003800000 */
[----:B------:R-:W-:Y:S02]  /*6260*/  ISETP.GE.U32.AND P3, PT, R23, 0x8, PT ;  /* 0x000000081700780c */ /* 0x000fe40003f66070 */
[----:B------:R-:W-:-:S11]  /*6270*/  ISETP.NE.AND P2, PT, R24, RZ, PT ;  /* 0x000000ff1800720c */ /* 0x000fd60003f45270 */
[----:B------:R-:W-:Y:S05]  /*6280*/  @!P3 BRA `(.L_x_54) ;  /* 0x0000000000a4b947 */ /* 0x000fea0003800000 */
[----:B------:R-:W0:Y:S01]  /*6290*/  LDC.64 R12, c[0x0][0x3a0] ;  /* 0x0000e800ff0c7b82 */ /* 0x000e220000000a00 */
[----:B------:R-:W1:Y:S01]  /*62a0*/  LDCU.64 UR4, c[0x0][0x3a0] ;  /* 0x00007400ff0477ac */ /* 0x000e620008000a00 */
[CC--:B------:R-:W-:Y:S02]  /*62b0*/  IADD3 R7, PT, PT, R8.reuse, R9.reuse, RZ ;  /* 0x0000000908077210 */ /* 0x0c0fe40007ffe0ff */
[CC--:B------:R-:W-:Y:S02]  /*62c0*/  IADD3 R15, PT, PT, R3.reuse, R9.reuse, RZ ;  /* 0x00000009030f7210 */ /* 0x0c0fe40007ffe0ff */
[-C--:B------:R-:W-:Y:S02]  /*62d0*/  IADD3 R14, P4, PT, R3, R9.reuse, RZ ;  /* 0x00000009030e7210 */ /* 0x080fe40007f9e0ff */
[----:B------:R-:W2:Y:S01]  /*62e0*/  LDC.64 R10, c[0x0][0x388] ;  /* 0x0000e200ff0a7b82 */ /* 0x000ea20000000a00 */
[----:B------:R-:W-:Y:S02]  /*62f0*/  IADD3 R17, P3, PT, R8, R9, RZ ;  /* 0x0000000908117210 */ /* 0x000fe40007f7e0ff */
[----:B------:R-:W-:-:S02]  /*6300*/  IADD3.X R16, PT, PT, RZ, RZ, RZ, P4, !PT ;  /* 0x000000ffff107210 */ /* 0x000fc400027fe4ff */
[----:B------:R-:W-:-:S03]  /*6310*/  IADD3.X R18, PT, PT, RZ, RZ, RZ, P3, !PT ;  /* 0x000000ffff127210 */ /* 0x000fc60001ffe4ff */
[----:B------:R-:W3:Y:S01]  /*6320*/  LDC.64 R4, c[0x0][0x388] ;  /* 0x0000e200ff047b82 */ /* 0x000ee20000000a00 */
[----:B-1----:R-:W-:Y:S01]  /*6330*/  LEA R6, P3, R17, UR4, 0x2 ;  /* 0x0000000411067c11 */ /* 0x002fe2000f8610ff */
[----:B0-----:R-:W-:-:S03]  /*6340*/  IMAD.WIDE.U32 R12, R7, 0x4, R12 ;  /* 0x00000004070c7825 */ /* 0x001fc600078e000c */
[----:B------:R-:W-:-:S03]  /*6350*/  LEA.HI.X R7, R17, UR5, R18, 0x2, P3 ;  /* 0x0000000511077c11 */ /* 0x000fc600098f1412 */
[----:B------:R-:W4:Y:S01]  /*6360*/  LDG.E R13, desc[UR6][R12.64] ;  /* 0x000000060c0d7981 */ /* 0x000f22000c1e1900 */
[----:B--2---:R-:W-:-:S03]  /*6370*/  IMAD.WIDE.U32 R10, R15, 0x4, R10 ;  /* 0x000000040f0a7825 */ /* 0x004fc600078e000a */
[----:B------:R-:W2:Y:S04]  /*6380*/  LDG.E R15, desc[UR6][R6.64+0x4] ;  /* 0x00000406060f7981 */ /* 0x000ea8000c1e1900 */
[----:B------:R-:W4:Y:S01]  /*6390*/  LDG.E R10, desc[UR6][R10.64] ;  /* 0x000000060a0a7981 */ /* 0x000f22000c1e1900 */
[----:B---3--:R-:W-:-:S03]  /*63a0*/  LEA R4, P4, R14, R4, 0x2 ;  /* 0x000000040e047211 */ /* 0x008fc600078810ff */
[----:B------:R-:W3:Y:S01]  /*63b0*/  LDG.E R17, desc[UR6][R6.64+0x8] ;  /* 0x0000080606117981 */ /* 0x000ee2000c1e1900 */
[----:B------:R-:W-:-:S03]  /*63c0*/  LEA.HI.X R5, R14, R5, R16, 0x2, P4 ;  /* 0x000000050e057211 */ /* 0x000fc600020f1410 */
[----:B------:R-:W5:Y:S04]  /*63d0*/  LDG.E R19, desc[UR6][R6.64+0xc] ;  /* 0x00000c0606137981 */ /* 0x000f68000c1e1900 */
[----:B------:R-:W2:Y:S04]  /*63e0*/  LDG.E R14, desc[UR6][R4.64+0x4] ;  /* 0x00000406040e7981 */ /* 0x000ea8000c1e1900 */
[----:B------:R-:W3:Y:S04]  /*63f0*/  LDG.E R16, desc[UR6][R4.64+0x8] ;  /* 0x0000080604107981 */ /* 0x000ee8000c1e1900 */
        /* <DEDUP_REMOVED lines=9> */
[----:B------:R-:W-:Y:S01]  /*6490*/  IADD3 R9, PT, PT, R9, 0x8, RZ ;  /* 0x0000000809097810 */ /* 0x000fe20007ffe0ff */
[----:B----4-:R-:W-:-:S04]  /*64a0*/  FFMA R10, R13, R10, R2 ;  /* 0x0000000a0d0a7223 */ /* 0x010fc80000000002 */
[----:B--2---:R-:W-:-:S04]  /*64b0*/  FFMA R10, R15, R14, R10 ;  /* 0x0000000e0f0a7223 */ /* 0x004fc8000000000a */
[----:B---3--:R-:W-:-:S04]  /*64c0*/  FFMA R10, R17, R16, R10 ;  /* 0x00000010110a7223 */ /* 0x008fc8000000000a */
[----:B-----5:R-:W-:-:S04]  /*64d0*/  FFMA R10, R19, R18, R10 ;  /* 0x00000012130a7223 */ /* 0x020fc8000000000a */
[----:B------:R-:W-:-:S04]  /*64e0*/  FFMA R10, R25, R20, R10 ;  /* 0x00000014190a7223 */ /* 0x000fc8000000000a */
[----:B------:R-:W-:-:S04]  /*64f0*/  FFMA R10, R27, R12, R10 ;  /* 0x0000000c1b0a7223 */ /* 0x000fc8000000000a */
[----:B------:R-:W-:-:S04]  /*6500*/  FFMA R10, R11, R22, R10 ;  /* 0x000000160b0a7223 */ /* 0x000fc8000000000a */
[----:B------:R-:W-:-:S07]  /*6510*/  FFMA R2, R29, R26, R10 ;  /* 0x0000001a1d027223 */ /* 0x000fce000000000a */
.L_x_54:
[----:B------:R-:W-:Y:S05]  /*6520*/  @!P2 BRA `(.L_x_53) ;  /* 0x0000000000f8a947 */ /* 0x000fea0003800000 */
[----:B------:R-:W-:Y:S02]  /*6530*/  ISETP.GE.U32.AND P3, PT, R24, 0x4, PT ;  /* 0x000000041800780c */ /* 0x000fe40003f66070 */
[----:B------:R-:W-:-:S04]  /*6540*/  LOP3.LUT R14, R21, 0x3, RZ, 0xc0, !PT ;  /* 0x00000003150e7812 */ /* 0x000fc800078ec0ff */
[----:B------:R-:W-:-:S07]  /*6550*/  ISETP.NE.AND P2, PT, R14, RZ, PT ;  /* 0x000000ff0e00720c */ /* 0x000fce0003f45270 */
[----:B------:R-:W-:Y:S06]  /*6560*/  @!P3 BRA `(.L_x_55) ;  /* 0x000000000074b947 */ /* 0x000fec0003800000 */
[----:B------:R-:W0:Y:S01]  /*6570*/  LDC.64 R12, c[0x0][0x3a0] ;  /* 0x0000e800ff0c7b82 */ /* 0x000e220000000a00 */
[----:B------:R-:W1:Y:S01]  /*6580*/  LDCU.64 UR4, c[0x0][0x3a0] ;  /* 0x00007400ff0477ac */ /* 0x000e620008000a00 */
[CC--:B------:R-:W-:Y:S01]  /*6590*/  IADD3 R15, PT, PT, R3.reuse, R9.reuse, RZ ;  /* 0x00000009030f7210 */ /* 0x0c0fe20007ffe0ff */
[C---:B------:R-:W-:Y:S01]  /*65a0*/  IMAD.IADD R5, R8.reuse, 0x1, R9 ;  /* 0x0000000108057824 */ /* 0x040fe200078e0209 */
[-C--:B------:R-:W-:Y:S02]  /*65b0*/  IADD3 R18, P4, PT, R3, R9.reuse, RZ ;  /* 0x0000000903127210 */ /* 0x080fe40007f9e0ff */
[----:B------:R-:W-:Y:S02]  /*65c0*/  IADD3 R16, P3, PT, R8, R9, RZ ;  /* 0x0000000908107210 */ /* 0x000fe40007f7e0ff */
[----:B------:R-:W2:Y:S01]  /*65d0*/  LDC.64 R10, c[0x0][0x388] ;  /* 0x0000e200ff0a7b82 */ /* 0x000ea20000000a00 */
[----:B------:R-:W-:Y:S02]  /*65e0*/  IADD3.X R19, PT, PT, RZ, RZ, RZ, P4, !PT ;  /* 0x000000ffff137210 */ /* 0x000fe400027fe4ff */
[----:B------:R-:W-:-:S05]  /*65f0*/  IADD3.X R17, PT, PT, RZ, RZ, RZ, P3, !PT ;  /* 0x000000ffff117210 */ /* 0x000fca0001ffe4ff */
        /* <DEDUP_REMOVED lines=14> */
[----:B------:R-:W5:Y:S01]  /*66e0*/  LDG.E R20, desc[UR6][R6.64+0xc] ;  /* 0x00000c0606147981 */ /* 0x000f62000c1e1900 */
[----:B------:R-:W-:Y:S01]  /*66f0*/  IADD3 R9, PT, PT, R9, 0x4, RZ ;  /* 0x0000000409097810 */ /* 0x000fe20007ffe0ff */
[----:B----4-:R-:W-:-:S04]  /*6700*/  FFMA R2, R13, R10, R2 ;  /* 0x0000000a0d027223 */ /* 0x010fc80000000002 */
[----:B--2---:R-:W-:-:S04]  /*6710*/  FFMA R2, R15, R16, R2 ;  /* 0x000000100f027223 */ /* 0x004fc80000000002 */
[----:B---3--:R-:W-:-:S04]  /*6720*/  FFMA R2, R17, R18, R2 ;  /* 0x0000001211027223 */ /* 0x008fc80000000002 */
[----:B-----5:R-:W-:-:S07]  /*6730*/  FFMA R2, R19, R20, R2 ;  /* 0x0000001413027223 */ /* 0x020fce0000000002 */
.L_x_55:
        /* <DEDUP_REMOVED lines=21> */
[----:B0-----:R-:W-:-:S03]  /*6890*/  LEA R6, P3, R7, R12, 0x2 ;  /* 0x0000000c07067211 */ /* 0x001fc600078610ff */
[----:B------:R-:W2:Y:S01]  /*68a0*/  LDG.E R9, desc[UR6][R4.64+0x4] ;  /* 0x0000040604097981 */ /* 0x000ea2000c1e1900 */
[----:B------:R-:W-:-:S03]  /*68b0*/  LEA.HI.X R7, R7, R13, R8, 0x2, P3 ;  /* 0x0000000d07077211 */ /* 0x000fc600018f1408 */
[----:B------:R-:W3:Y:S04]  /*68c0*/  @P4 LDG.E R11, desc[UR6][R4.64+0x8] ;  /* 0x00000806040b4981 */ /* 0x000ee8000c1e1900 */
[----:B------:R-:W2:Y:S04]  /*68d0*/  LDG.E R8, desc[UR6][R6.64+0x4] ;  /* 0x0000040606087981 */ /* 0x000ea8000c1e1900 */
[----:B------:R-:W3:Y:S01]  /*68e0*/  @P4 LDG.E R10, desc[UR6][R6.64+0x8] ;  /* 0x00000806060a4981 */ /* 0x000ee2000c1e1900 */
[----:B--2---:R-:W-:-:S04]  /*68f0*/  FFMA R2, R9, R8, R2 ;  /* 0x0000000809027223 */ /* 0x004fc80000000002 */
[----:B---3--:R-:W-:-:S07]  /*6900*/  @P4 FFMA R2, R11, R10, R2 ;  /* 0x0000000a0b024223 */ /* 0x008fce0000000002 */
.L_x_53:
[----:B------:R-:W-:Y:S01]  /*6910*/  IADD3 R10, PT, PT, R0, R21, RZ ;  /* 0x00000015000a7210 */ /* 0x000fe20007ffe0ff */
[----:B------:R-:W-:Y:S01]  /*6920*/  HFMA2 R8, -RZ, RZ, 0, 0 ;  /* 0x00000000ff087431 */ /* 0x000fe200000001ff */
[----:B------:R-:W-:-:S03]  /*6930*/  MOV R12, RZ ;  /* 0x000000ff000c7202 */ /* 0x000fc60000000f00 */
[----:B------:R-:W-:Y:S01]  /*6940*/  IMAD R9, R10, R21, RZ ;  /* 0x000000150a097224 */ /* 0x000fe200078e02ff */
[----:B------:R-:W-:Y:S06]  /*6950*/  @!P1 BRA `(.L_x_56) ;  /* 0x0000000000f09947 */ /* 0x000fec0003800000 */
[----:B------:R-:W-:Y:S01]  /*6960*/  LOP3.LUT R12, R21, 0xfffffff0, RZ, 0xc0, !PT ;  /* 0xfffffff0150c7812 */ /* 0x000fe200078ec0ff */
[----:B------:R-:W-:Y:S01]  /*6970*/  IMAD.MOV.U32 R8, RZ, RZ, RZ ;  /* 0x000000ffff087224 */ /* 0x000fe200078e00ff */
[----:B------:R-:W-:-:S06]  /*6980*/  UMOV UR4, URZ ;  /* 0x000000ff00047c82 */ /* 0x000fcc0008000000 */
.L_x_57:
        /* <DEDUP_REMOVED lines=30> */
[----:B------:R-:W3:Y:S04]  /*6b70*/  LDG.E R8, desc[UR6][R4.64+0x28] ;  /* 0x0000280604087981 */ /* 0x000ee8000c1e1900 */
[----:B------:R-:W3:Y:S01]  /*6b80*/  LDG.E R19, desc[UR6][R6.64+0x28] ;  /* 0x0000280606137981 */ /* 0x000ee2000c1e1900 */
[----:B----4-:R-:W-:-:S03]  /*6b90*/  FFMA R33, R27, R26, R32 ;  /* 0x0000001a1b217223 */ /* 0x010fc60000000020 */
[----:B------:R-:W4:Y:S04]  /*6ba0*/  LDG.E R26, desc[UR6][R4.64+0x2c] ;  /* 0x00002c06041a7981 */ /* 0x000f28000c1e1900 */
[----:B------:R-:W4:Y:S01]  /*6bb0*/  LDG.E R27, desc[UR6][R6.64+0x2c] ;  /* 0x00002c06061b7981 */ /* 0x000f22000c1e1900 */
[----:B-----5:R-:W-:-:S03]  /*6bc0*/  FFMA R33, R30, R31, R33 ;  /* 0x0000001f1e217223 */ /* 0x020fc60000000021 */
[----:B------:R-:W5:Y:S04]  /*6bd0*/  LDG.E R30, desc[UR6][R4.64+0x30] ;  /* 0x00003006041e7981 */ /* 0x000f68000c1e1900 */
[----:B------:R-:W5:Y:S01]  /*6be0*/  LDG.E R31, desc[UR6][R6.64+0x30] ;  /* 0x00003006061f7981 */ /* 0x000f62000c1e1900 */
[----:B------:R-:W-:-:S03]  /*6bf0*/  FFMA R37, R28, R29, R33 ;  /* 0x0000001d1c257223 */ /* 0x000fc60000000021 */
[----:B------:R-:W5:Y:S04]  /*6c00*/  LDG.E R29, desc[UR6][R4.64+0x34] ;  /* 0x00003406041d7981 */ /* 0x000f68000c1e1900 */
[----:B------:R-:W5:Y:S04]  /*6c10*/  LDG.E R32, desc[UR6][R6.64+0x34] ;  /* 0x0000340606207981 */ /* 0x000f68000c1e1900 */
[----:B------:R-:W5:Y:S04]  /*6c20*/  LDG.E R28, desc[UR6][R4.64+0x38] ;  /* 0x00003806041c7981 */ /* 0x000f68000c1e1900 */
[----:B------:R-:W5:Y:S01]  /*6c30*/  LDG.E R33, desc[UR6][R4.64+0x3c] ;  /* 0x00003c0604217981 */ /* 0x000f62000c1e1900 */
[----:B------:R-:W-:-:S04]  /*6c40*/  FFMA R14, R14, R11, R37 ;  /* 0x0000000b0e0e7223 */ /* 0x000fc80000000025 */
[----:B------:R-:W-:-:S04]  /*6c50*/  FFMA R14, R17, R20, R14 ;  /* 0x00000014110e7223 */ /* 0x000fc8000000000e */
[----:B------:R-:W-:Y:S01]  /*6c60*/  FFMA R14, R15, R18, R14 ;  /* 0x000000120f0e7223 */ /* 0x000fe2000000000e */
[----:B------:R-:W-:-:S03]  /*6c70*/  UIADD3 UR4, UPT, UPT, UR4, 0x10, URZ ;  /* 0x0000001004047890 */ /* 0x000fc6000fffe0ff */
[----:B------:R-:W-:-:S03]  /*6c80*/  FFMA R13, R13, R16, R14 ;  /* 0x000000100d0d7223 */ /* 0x000fc6000000000e */
[----:B------:R-:W-:Y:S01]  /*6c90*/  ISETP.NE.AND P2, PT, R12, UR4, PT ;  /* 0x000000040c007c0c */ /* 0x000fe2000bf45270 */
[----:B--2---:R-:W-:-:S04]  /*6ca0*/  FFMA R13, R22, R25, R13 ;  /* 0x00000019160d7223 */ /* 0x004fc8000000000d */
[----:B---3--:R-:W-:-:S04]  /*6cb0*/  FFMA R13, R8, R19, R13 ;  /* 0x00000013080d7223 */ /* 0x008fc8000000000d */
[----:B----4-:R-:W-:-:S04]  /*6cc0*/  FFMA R13, R26, R27, R13 ;  /* 0x0000001b1a0d7223 */ /* 0x010fc8000000000d */
[----:B-----5:R-:W-:-:S04]  /*6cd0*/  FFMA R30, R30, R31, R13 ;  /* 0x0000001f1e1e7223 */ /* 0x020fc8000000000d */
[----:B------:R-:W-:-:S04]  /*6ce0*/  FFMA R29, R29, R32, R30 ;  /* 0x000000201d1d7223 */ /* 0x000fc8000000001e */
[----:B------:R-:W-:-:S04]  /*6cf0*/  FFMA R28, R28, R35, R29 ;  /* 0x000000231c1c7223 */ /* 0x000fc8000000001d */
[----:B------:R-:W-:Y:S01]  /*6d00*/  FFMA R8, R33, R34, R28 ;  /* 0x0000002221087223 */ /* 0x000fe2000000001c */
[----:B------:R-:W-:Y:S06]  /*6d10*/  @P2 BRA `(.L_x_57) ;  /* 0xfffffffc001c2947 */ /* 0x000fec000383ffff */
.L_x_56:
[----:B------:R-:W-:Y:S05]  /*6d20*/  @!P0 BRA `(.L_x_58) ;  /* 0x0000000400ac8947 */ /* 0x000fea0003800000 */
[----:B------:R-:W-:Y:S02]  /*6d30*/  ISETP.GE.U32.AND P3, PT, R23, 0x8, PT ;  /* 0x000000081700780c */ /* 0x000fe40003f66070 */
[----:B------:R-:W-:-:S11]  /*6d40*/  ISETP.NE.AND P2, PT, R24, RZ, PT ;  /* 0x000000ff1800720c */ /* 0x000fd60003f45270 */
[----:B------:R-:W-:Y:S05]  /*6d50*/  @!P3 BRA `(.L_x_59) ;  /* 0x0000000000a4b947 */ /* 0x000fea0003800000 */
[----:B------:R-:W0:Y:S01]  /*6d60*/  LDC.64 R16, c[0x0][0x3a0] ;  /* 0x0000e800ff107b82 */ /* 0x000e220000000a00 */
[----:B------:R-:W1:Y:S01]  /*6d70*/  LDCU.64 UR4, c[0x0][0x3a0] ;  /* 0x00007400ff0477ac */ /* 0x000e620008000a00 */
[CC--:B------:R-:W-:Y:S02]  /*6d80*/  IADD3 R19, P3, PT, R12.reuse, R9.reuse, RZ ;  /* 0x000000090c137210 */ /* 0x0c0fe40007f7e0ff */
[----:B------:R-:W-:Y:S02]  /*6d90*/  IADD3 R7, PT, PT, R12, R9, RZ ;  /* 0x000000090c077210 */ /* 0x000fe40007ffe0ff */
[CC--:B------:R-:W-:Y:S01]  /*6da0*/  IADD3 R11, PT, PT, R3.reuse, R12.reuse, RZ ;  /* 0x0000000c030b7210 */ /* 0x0c0fe20007ffe0ff */
[----:B------:R-:W-:Y:S01]  /*6db0*/  IMAD.X R20, RZ, RZ, RZ, P3 ;  /* 0x000000ffff147224 */ /* 0x000fe200018e06ff */
[----:B------:R-:W2:Y:S01]  /*6dc0*/  LDC.64 R14, c[0x0][0x388] ;  /* 0x0000e200ff0e7b82 */ /* 0x000ea20000000a00 */
[----:B------:R-:W-:-:S04]  /*6dd0*/  IADD3 R13, P4, PT, R3, R12, RZ ;  /* 0x0000000c030d7210 */ /* 0x000fc80007f9e0ff */
        /* <DEDUP_REMOVED lines=14> */
[----:B------:R-:W5:Y:S04]  /*6ec0*/  LDG.E R19, desc[UR6][R4.64+0x8] ;  /* 0x0000080604137981 */ /* 0x000f68000c1e1900 */
[----:B------:R-:W3:Y:S04]  /*6ed0*/  LDG.E R22, desc[UR6][R4.64+0xc] ;  /* 0x00000c0604167981 */ /* 0x000ee8000c1e1900 */
[----:B------:R-:W3:Y:S04]  /*6ee0*/  LDG.E R26, desc[UR6][R6.64+0x10] ;  /* 0x00001006061a7981 */ /* 0x000ee8000c1e1900 */
[----:B------:R-:W3:Y:S04]  /*6ef0*/  LDG.E R25, desc[UR6][R4.64+0x10] ;  /* 0x0000100604197981 */ /* 0x000ee8000c1e1900 */
[----:B------:R-:W3:Y:S04]  /*6f00*/  LDG.E R28, desc[UR6][R6.64+0x14] ;  /* 0x00001406061c7981 */ /* 0x000ee8000c1e1900 */
[----:B------:R-:W3:Y:S04]  /*6f10*/  LDG.E R16, desc[UR6][R4.64+0x14] ;  /* 0x0000140604107981 */ /* 0x000ee8000c1e1900 */
[----:B------:R-:W3:Y:S04]  /*6f20*/  LDG.E R30, desc[UR6][R6.64+0x18] ;  /* 0x00001806061e7981 */ /* 0x000ee8000c1e1900 */
[----:B------:R-:W3:Y:S04]  /*6f30*/  LDG.E R15, desc[UR6][R4.64+0x18] ;  /* 0x00001806040f7981 */ /* 0x000ee8000c1e1900 */
[----:B------:R-:W3:Y:S04]  /*6f40*/  LDG.E R32, desc[UR6][R6.64+0x1c] ;  /* 0x00001c0606207981 */ /* 0x000ee8000c1e1900 */
[----:B------:R-:W3:Y:S01]  /*6f50*/  LDG.E R27, desc[UR6][R4.64+0x1c] ;  /* 0x00001c06041b7981 */ /* 0x000ee2000c1e1900 */
[----:B------:R-:W-:Y:S01]  /*6f60*/  IADD3 R12, PT, PT, R12, 0x8, RZ ;  /* 0x000000080c0c7810 */ /* 0x000fe20007ffe0ff */
[----:B----4-:R-:W-:-:S04]  /*6f70*/  FFMA R14, R17, R14, R8 ;  /* 0x0000000e110e7223 */ /* 0x010fc80000000008 */
[----:B--2---:R-:W-:-:S04]  /*6f80*/  FFMA R11, R11, R13, R14 ;  /* 0x0000000d0b0b7223 */ /* 0x004fc8000000000e */
[----:B-----5:R-:W-:-:S04]  /*6f90*/  FFMA R11, R18, R19, R11 ;  /* 0x00000013120b7223 */ /* 0x020fc8000000000b */
[----:B---3--:R-:W-:-:S04]  /*6fa0*/  FFMA R11, R20, R22, R11 ;  /* 0x00000016140b7223 */ /* 0x008fc8000000000b */
[----:B------:R-:W-:-:S04]  /*6fb0*/  FFMA R11, R26, R25, R11 ;  /* 0x000000191a0b7223 */ /* 0x000fc8000000000b */
[----:B------:R-:W-:-:S04]  /*6fc0*/  FFMA R11, R28, R16, R11 ;  /* 0x000000101c0b7223 */ /* 0x000fc8000000000b */
[----:B------:R-:W-:-:S04]  /*6fd0*/  FFMA R11, R30, R15, R11 ;  /* 0x0000000f1e0b7223 */ /* 0x000fc8000000000b */
[----:B------:R-:W-:-:S07]  /*6fe0*/  FFMA R8, R32, R27, R11 ;  /* 0x0000001b20087223 */ /* 0x000fce000000000b */
.L_x_59:
[----:B------:R-:W-:Y:S05]  /*6ff0*/  @!P2 BRA `(.L_x_58) ;  /* 0x0000000000f8a947 */ /* 0x000fea0003800000 */
[----:B------:R-:W-:Y:S02]  /*7000*/  ISETP.GE.U32.AND P3, PT, R24, 0x4, PT ;  /* 0x000000041800780c */ /* 0x000fe40003f66070 */
[----:B------:R-:W-:-:S04]  /*7010*/  LOP3.LUT R11, R21, 0x3, RZ, 0xc0, !PT ;  /* 0x00000003150b7812 */ /* 0x000fc800078ec0ff */
[----:B------:R-:W-:-:S07]  /*7020*/  ISETP.NE.AND P2, PT, R11, RZ, PT ;  /* 0x000000ff0b00720c */ /* 0x000fce0003f45270 */
[----:B------:R-:W-:Y:S06]  /*7030*/  @!P3 BRA `(.L_x_60) ;  /* 0x000000000074b947 */ /* 0x000fec0003800000 */
[----:B------:R-:W0:Y:S01]  /*7040*/  LDC.64 R16, c[0x0][0x3a0] ;  /* 0x0000e800ff107b82 */ /* 0x000e220000000a00 */
[----:B------:R-:W1:Y:S01]  /*7050*/  LDCU.64 UR4, c[0x0][0x3a0] ;  /* 0x00007400ff0477ac */ /* 0x000e620008000a00 */
[CC--:B------:R-:W-:Y:S02]  /*7060*/  IADD3 R7, PT, PT, R12.reuse, R9.reuse, RZ ;  /* 0x000000090c077210 */ /* 0x0c0fe40007ffe0ff */
[CC--:B------:R-:W-:Y:S02]  /*7070*/  IADD3 R13, PT, PT, R3.reuse, R12.reuse, RZ ;  /* 0x0000000c030d7210 */ /* 0x0c0fe40007ffe0ff */
[----:B------:R-:W-:Y:S02]  /*7080*/  IADD3 R20, P4, PT, R3, R12, RZ ;  /* 0x0000000c03147210 */ /* 0x000fe40007f9e0ff */
        /* <DEDUP_REMOVED lines=19> */
[----:B------:R-:W-:-:S02]  /*71c0*/  VIADD R12, R12, 0x4 ;  /* 0x000000040c0c7836 */ /* 0x000fc40000000000 */
[----:B----4-:R-:W-:-:S04]  /*71d0*/  FFMA R8, R17, R14, R8 ;  /* 0x0000000e11087223 */ /* 0x010fc80000000008 */
[----:B--2---:R-:W-:-:S04]  /*71e0*/  FFMA R8, R13, R18, R8 ;  /* 0x000000120d087223 */ /* 0x004fc80000000008 */
[----:B---3--:R-:W-:-:S04]  /*71f0*/  FFMA R8, R19, R20, R8 ;  /* 0x0000001413087223 */ /* 0x008fc80000000008 */
[----:B-----5:R-:W-:-:S07]  /*7200*/  FFMA R8, R25, R22, R8 ;  /* 0x0000001619087223 */ /* 0x020fce0000000008 */
.L_x_60:
        /* <DEDUP_REMOVED lines=29> */
.L_x_58:
[-C--:B------:R-:W-:Y:S01]  /*73e0*/  IADD3 R12, PT, PT, R10, R21.reuse, RZ ;  /* 0x000000150a0c7210 */ /* 0x080fe20007ffe0ff */
[----:B------:R-:W-:Y:S02]  /*73f0*/  HFMA2 R14, -RZ, RZ, 0, 0 ;  /* 0x00000000ff0e7431 */ /* 0x000fe400000001ff */
[----:B------:R-:W-:Y:S02]  /*7400*/  IMAD.MOV.U32 R10, RZ, RZ, RZ ;  /* 0x000000ffff0a7224 */ /* 0x000fe400078e00ff */
[----:B------:R-:W-:Y:S01]  /*7410*/  IMAD R9, R12, R21, RZ ;  /* 0x000000150c097224 */ /* 0x000fe200078e02ff */
[----:B------:R-:W-:Y:S06]  /*7420*/  @!P1 BRA `(.L_x_61) ;  /* 0x0000000000f09947 */ /* 0x000fec0003800000 */
[----:B------:R-:W-:Y:S01]  /*7430*/  LOP3.LUT R14, R21, 0xfffffff0, RZ, 0xc0, !PT ;  /* 0xfffffff0150e7812 */ /* 0x000fe200078ec0ff */
[----:B------:R-:W-:Y:S01]  /*7440*/  UMOV UR4, URZ ;  /* 0x000000ff00047c82 */ /* 0x000fe20008000000 */
[----:B------:R-:W-:-:S07]  /*7450*/  MOV R10, RZ ;  /* 0x000000ff000a7202 */ /* 0x000fce0000000f00 */
.L_x_62:
        /* <DEDUP_REMOVED lines=41> */
[----:B------:R-:W4:Y:S04]  /*76f0*/  LDG.E R29, desc[UR6][R4.64+0x38] ;  /* 0x00003806041d7981 */ /* 0x000f28000c1e1900 */
[----:B------:R-:W4:Y:S01]  /*7700*/  LDG.E R33, desc[UR6][R4.64+0x3c] ;  /* 0x00003c0604217981 */ /* 0x000f22000c1e1900 */
        /* <DEDUP_REMOVED lines=8> */
[----:B-----5:R-:W-:-:S04]  /*7790*/  FFMA R10, R27, R28, R10 ;  /* 0x0000001c1b0a7223 */ /* 0x020fc8000000000a */
[----:B----4-:R-:W-:-:S04]  /*77a0*/  FFMA R31, R31, R32, R10 ;  /* 0x000000201f1f7223 */ /* 0x010fc8000000000a */
[----:B------:R-:W-:-:S04]  /*77b0*/  FFMA R30, R30, R35, R31 ;  /* 0x000000231e1e7223 */ /* 0x000fc8000000001f */
[----:B------:R-:W-:-:S04]  /*77c0*/  FFMA R30, R29, R34, R30 ;  /* 0x000000221d1e7223 */ /* 0x000fc8000000001e */
[----:B------:R-:W-:Y:S01]  /*77d0*/  FFMA R10, R33, R36, R30 ;  /* 0x00000024210a7223 */ /* 0x000fe2000000001e */
[----:B------:R-:W-:Y:S06]  /*77e0*/  @P2 BRA `(.L_x_62) ;  /* 0xfffffffc001c2947 */ /* 0x000fec000383ffff */
.L_x_61:
[----:B------:R-:W-:Y:S01]  /*77f0*/  MOV R4, R8 ;  /* 0x0000000800047202 */ /* 0x000fe20000000f00 */
[----:B------:R-:W-:Y:S06]  /*7800*/  @!P0 BRA `(.L_x_63) ;  /* 0x0000000400ac8947 */ /* 0x000fec0003800000 */
[----:B------:R-:W-:Y:S02]  /*7810*/  ISETP.GE.U32.AND P3, PT, R23, 0x8, PT ;  /* 0x000000081700780c */ /* 0x000fe40003f66070 */
[----:B------:R-:W-:-:S11]  /*7820*/  ISETP.NE.AND P2, PT, R24, RZ, PT ;  /* 0x000000ff1800720c */ /* 0x000fd60003f45270 */
[----:B------:R-:W-:Y:S05]  /*7830*/  @!P3 BRA `(.L_x_64) ;  /* 0x0000000000a4b947 */ /* 0x000fea0003800000 */
[----:B------:R-:W0:Y:S01]  /*7840*/  LDC.64 R26, c[0x0][0x3a0] ;  /* 0x0000e800ff1a7b82 */ /* 0x000e220000000a00 */
[----:B------:R-:W1:Y:S01]  /*7850*/  LDCU.64 UR4, c[0x0][0x3a0] ;  /* 0x00007400ff0477ac */ /* 0x000e620008000a00 */
[-C--:B------:R-:W-:Y:S01]  /*7860*/  IADD3 R11, PT, PT, R3, R14.reuse, RZ ;  /* 0x0000000e030b7210 */ /* 0x080fe20007ffe0ff */
[----:B------:R-:W-:Y:S01]  /*7870*/  IMAD.IADD R5, R9, 0x1, R14 ;  /* 0x0000000109057824 */ /* 0x000fe200078e020e */
        /* <DEDUP_REMOVED lines=8> */
[----:B0-----:R-:W-:-:S04]  /*7900*/  IMAD.WIDE.U32 R26, R5, 0x4, R26 ;  /* 0x00000004051a7825 */ /* 0x001fc800078e001a */
        /* <DEDUP_REMOVED lines=20> */
[----:B--2---:R-:W-:-:S04]  /*7a50*/  FFMA R18, R27, R18, R10 ;  /* 0x000000121b127223 */ /* 0x004fc8000000000a */
[----:B----4-:R-:W-:-:S04]  /*7a60*/  FFMA R5, R5, R8, R18 ;  /* 0x0000000805057223 */ /* 0x010fc80000000012 */
[----:B-----5:R-:W-:-:S04]  /*7a70*/  FFMA R5, R20, R11, R5 ;  /* 0x0000000b14057223 */ /* 0x020fc80000000005 */
[----:B---3--:R-:W-:-:S04]  /*7a80*/  FFMA R5, R22, R13, R5 ;  /* 0x0000000d16057223 */ /* 0x008fc80000000005 */
[----:B------:R-:W-:-:S04]  /*7a90*/  FFMA R5, R28, R15, R5 ;  /* 0x0000000f1c057223 */ /* 0x000fc80000000005 */
[----:B------:R-:W-:-:S04]  /*7aa0*/  FFMA R5, R30, R25, R5 ;  /* 0x000000191e057223 */ /* 0x000fc80000000005 */
[----:B------:R-:W-:-:S04]  /*7ab0*/  FFMA R5, R26, R19, R5 ;  /* 0x000000131a057223 */ /* 0x000fc80000000005 */
[----:B------:R-:W-:-:S07]  /*7ac0*/  FFMA R10, R32, R29, R5 ;  /* 0x0000001d200a7223 */ /* 0x000fce0000000005 */
.L_x_64:
[----:B------:R-:W-:Y:S05]  /*7ad0*/  @!P2 BRA `(.L_x_63) ;  /* 0x0000000000f8a947 */ /* 0x000fea0003800000 */
[----:B------:R-:W-:Y:S02]  /*7ae0*/  ISETP.GE.U32.AND P3, PT, R24, 0x4, PT ;  /* 0x000000041800780c */ /* 0x000fe40003f66070 */
[----:B------:R-:W-:-:S04]  /*7af0*/  LOP3.LUT R5, R21, 0x3, RZ, 0xc0, !PT ;  /* 0x0000000315057812 */ /* 0x000fc800078ec0ff */
[----:B------:R-:W-:-:S07]  /*7b00*/  ISETP.NE.AND P2, PT, R5, RZ, PT ;  /* 0x000000ff0500720c */ /* 0x000fce0003f45270 */
[----:B------:R-:W-:Y:S06]  /*7b10*/  @!P3 BRA `(.L_x_65) ;  /* 0x000000000074b947 */ /* 0x000fec0003800000 */
[----:B------:R-:W0:Y:S01]  /*7b20*/  LDC.64 R26, c[0x0][0x3a0] ;  /* 0x0000e800ff1a7b82 */ /* 0x000e220000000a00 */
[----:B------:R-:W1:Y:S01]  /*7b30*/  LDCU.64 UR4, c[0x0][0x3a0] ;  /* 0x00007400ff0477ac */ /* 0x000e620008000a00 */
[-C--:B------:R-:W-:Y:S01]  /*7b40*/  IADD3 R11, PT, PT, R9, R14.reuse, RZ ;  /* 0x0000000e090b7210 */ /* 0x080fe20007ffe0ff */
[C---:B------:R-:W-:Y:S01]  /*7b50*/  IMAD.IADD R13, R3.reuse, 0x1, R14 ;  /* 0x00000001030d7824 */ /* 0x040fe200078e020e */
        /* <DEDUP_REMOVED lines=19> */
[----:B------:R-:W3:Y:S01]  /*7c90*/  LDG.E R20, desc[UR6][R6.64+0xc] ;  /* 0x00000c0606147981 */ /* 0x000ee2000c1e1900 */
[----:B------:R-:W-:Y:S01]  /*7ca0*/  IADD3 R14, PT, PT, R14, 0x4, RZ ;  /* 0x000000040e0e7810 */ /* 0x000fe20007ffe0ff */
[----:B--2---:R-:W-:-:S04]  /*7cb0*/  FFMA R10, R27, R18, R10 ;  /* 0x000000121b0a7223 */ /* 0x004fc8000000000a */
[----:B----4-:R-:W-:-:S04]  /*7cc0*/  FFMA R8, R11, R8, R10 ;  /* 0x000000080b087223 */ /* 0x010fc8000000000a */
[----:B-----5:R-:W-:-:S04]  /*7cd0*/  FFMA R8, R13, R15, R8 ;  /* 0x0000000f0d087223 */ /* 0x020fc80000000008 */
[----:B---3--:R-:W-:-:S07]  /*7ce0*/  FFMA R10, R25, R20, R8 ;  /* 0x00000014190a7223 */ /* 0x008fce0000000008 */
.L_x_65:
        /* <DEDUP_REMOVED lines=29> */
.L_x_63:
[----:B------:R-:W-:Y:S01]  /*7ec0*/  IADD3 R6, PT, PT, R12, R21, RZ ;  /* 0x000000150c067210 */ /* 0x000fe20007ffe0ff */
[----:B------:R-:W-:Y:S01]  /*7ed0*/  HFMA2 R12, -RZ, RZ, 0, 0 ;  /* 0x00000000ff0c7431 */ /* 0x000fe200000001ff */
[----:B------:R-:W-:-:S03]  /*7ee0*/  MOV R17, RZ ;  /* 0x000000ff00117202 */ /* 0x000fc60000000f00 */
[----:B------:R-:W-:Y:S01]  /*7ef0*/  IMAD R11, R6, R21, RZ ;  /* 0x00000015060b7224 */ /* 0x000fe200078e02ff */
[----:B------:R-:W-:Y:S06]  /*7f00*/  @!P1 BRA `(.L_x_66) ;  /* 0x0000000000f09947 */ /* 0x000fec0003800000 */
[----:B------:R-:W-:Y:S01]  /*7f10*/  LOP3.LUT R12, R21, 0xfffffff0, RZ, 0xc0, !PT ;  /* 0xfffffff0150c7812 */ /* 0x000fe200078ec0ff */
[----:B------:R-:W-:Y:S01]  /*7f20*/  UMOV UR4, URZ ;  /* 0x000000ff00047c82 */ /* 0x000fe20008000000 */
[----:B------:R-:W-:-:S07]  /*7f30*/  MOV R17, RZ ;  /* 0x000000ff00117202 */ /* 0x000fce0000000f00 */
.L_x_67:
        /* <DEDUP_REMOVED lines=33> */
[----:B------:R-:W2:Y:S04]  /*8150*/  LDG.E R20, desc[UR6][R8.64+0x28] ;  /* 0x0000280608147981 */ /* 0x000ea8000c1e1900 */
        /* <DEDUP_REMOVED lines=15> */
[----:B---3--:R-:W-:-:S04]  /*8250*/  FFMA R14, R19, R22, R14 ;  /* 0x00000016130e7223 */ /* 0x008fc8000000000e */
[----:B--2---:R-:W-:-:S04]  /*8260*/  FFMA R14, R17, R20, R14 ;  /* 0x00000014110e7223 */ /* 0x004fc8000000000e */
[----:B-----5:R-:W-:-:S04]  /*8270*/  FFMA R14, R27, R28, R14 ;  /* 0x0000001c1b0e7223 */ /* 0x020fc8000000000e */
[----:B----4-:R-:W-:-:S04]  /*8280*/  FFMA R31, R31, R32, R14 ;  /* 0x000000201f1f7223 */ /* 0x010fc8000000000e */
[----:B------:R-:W-:-:S04]  /*8290*/  FFMA R30, R30, R35, R31 ;  /* 0x000000231e1e7223 */ /* 0x000fc8000000001f */
[----:B------:R-:W-:-:S04]  /*82a0*/  FFMA R30, R29, R34, R30 ;  /* 0x000000221d1e7223 */ /* 0x000fc8000000001e */
[----:B------:R-:W-:Y:S01]  /*82b0*/  FFMA R17, R33, R36, R30 ;  /* 0x0000002421117223 */ /* 0x000fe2000000001e */
[----:B------:R-:W-:Y:S06]  /*82c0*/  @P1 BRA `(.L_x_67) ;  /* 0xfffffffc001c1947 */ /* 0x000fec000383ffff */
.L_x_66:
[----:B------:R-:W-:Y:S01]  /*82d0*/  MOV R5, R10 ;  /* 0x0000000a00057202 */ /* 0x000fe20000000f00 */
[----:B------:R-:W-:Y:S06]  /*82e0*/  @!P0 BRA `(.L_x_68) ;  /* 0x0000000400ac8947 */ /* 0x000fec0003800000 */
[----:B------:R-:W-:Y:S02]  /*82f0*/  ISETP.GE.U32.AND P0, PT, R23, 0x8, PT ;  /* 0x000000081700780c */ /* 0x000fe40003f06070 */
[----:B------:R-:W-:-:S11]  /*8300*/  ISETP.NE.AND P2, PT, R24, RZ, PT ;  /* 0x000000ff1800720c */ /* 0x000fd60003f45270 */
[----:B------:R-:W-:Y:S05]  /*8310*/  @!P0 BRA `(.L_x_69) ;  /* 0x0000000000a48947 */ /* 0x000fea0003800000 */
[----:B------:R-:W0:Y:S01]  /*8320*/  LDC.64 R18, c[0x0][0x3a0] ;  /* 0x0000e800ff127b82 */ /* 0x000e220000000a00 */
[----:B------:R-:W1:Y:S01]  /*8330*/  LDCU.64 UR4, c[0x0][0x3a0] ;  /* 0x00007400ff0477ac */ /* 0x000e620008000a00 */
[CC--:B------:R-:W-:Y:S02]  /*8340*/  IADD3 R20, P0, PT, R11.reuse, R12.reuse, RZ ;  /* 0x0000000c0b147210 */ /* 0x0c0fe40007f1e0ff */
[-C--:B------:R-:W-:Y:S02]  /*8350*/  IADD3 R9, PT, PT, R11, R12.reuse, RZ ;  /* 0x0000000c0b097210 */ /* 0x080fe40007ffe0ff */
        /* <DEDUP_REMOVED lines=37> */
.L_x_69:
[----:B------:R-:W-:Y:S05]  /*85b0*/  @!P2 BRA `(.L_x_68) ;  /* 0x0000000000f8a947 */ /* 0x000fea0003800000 */
[----:B------:R-:W-:Y:S02]  /*85c0*/  ISETP.GE.U32.AND P0, PT, R24, 0x4, PT ;  /* 0x000000041800780c */ /* 0x000fe40003f06070 */
[----:B------:R-:W-:-:S04]  /*85d0*/  LOP3.LUT R21, R21, 0x3, RZ, 0xc0, !PT ;  /* 0x0000000315157812 */ /* 0x000fc800078ec0ff */
[----:B------:R-:W-:-:S07]  /*85e0*/  ISETP.NE.AND P2, PT, R21, RZ, PT ;  /* 0x000000ff1500720c */ /* 0x000fce0003f45270 */
[----:B------:R-:W-:Y:S06]  /*85f0*/  @!P0 BRA `(.L_x_70) ;  /* 0x0000000000748947 */ /* 0x000fec0003800000 */
[----:B------:R-:W0:Y:S01]  /*8600*/  LDC.64 R18, c[0x0][0x3a0] ;  /* 0x0000e800ff127b82 */ /* 0x000e220000000a00 */
[----:B------:R-:W1:Y:S01]  /*8610*/  LDCU.64 UR4, c[0x0][0x3a0] ;  /* 0x00007400ff0477ac */ /* 0x000e620008000a00 */
[-C--:B------:R-:W-:Y:S02]  /*8620*/  IADD3 R7, PT, PT, R11, R12.reuse, RZ ;  /* 0x0000000c0b077210 */ /* 0x080fe40007ffe0ff */
        /* <DEDUP_REMOVED lines=26> */
.L_x_70:
        /* <DEDUP_REMOVED lines=29> */
.L_x_68:
[----:B------:R-:W-:Y:S01]  /*89a0*/  MOV R6, R17 ;  /* 0x0000001100067202 */ /* 0x000fe20000000f00 */
[----:B------:R-:W-:Y:S06]  /*89b0*/  BRA `(.L_x_13) ;  /* 0x00000084004c7947 */ /* 0x000fec0003800000 */
.L_x_50:
[----:B------:R-:W-:Y:S01]  /*89c0*/  ISETP.GE.U32.AND P1, PT, R2, 0xf, PT ;  /* 0x0000000f0200780c */ /* 0x000fe20003f26070 */
[----:B------:R-:W-:Y:S01]  /*89d0*/  HFMA2 R9, -RZ, RZ, 0, 0 ;  /* 0x00000000ff097431 */ /* 0x000fe200000001ff */
[----:B------:R-:W-:Y:S01]  /*89e0*/  LOP3.LUT R19, R21, 0xf, RZ, 0xc0, !PT ;  /* 0x0000000f15137812 */ /* 0x000fe200078ec0ff */
[----:B------:R-:W-:Y:S02]  /*89f0*/  IMAD R8, R0, R21, RZ ;  /* 0x0000001500087224 */ /* 0x000fe400078e02ff */
[----:B------:R-:W-:Y:S01]  /*8a00*/  IMAD.MOV.U32 R2, RZ, RZ, RZ ;  /* 0x000000ffff027224 */ /* 0x000fe200078e00ff */
[----:B------:R-:W-:-:S07]  /*8a10*/  ISETP.NE.AND P0, PT, R19, RZ, PT ;  /* 0x000000ff1300720c */ /* 0x000fce0003f05270 */
[----:B------:R-:W-:Y:S06]  /*8a20*/  @!P1 BRA `(.L_x_71) ;  /* 0x0000000000f09947 */ /* 0x000fec0003800000 */
[----:B------:R-:W-:Y:S01]  /*8a30*/  LOP3.LUT R9, R21, 0xfffffff0, RZ, 0xc0, !PT ;  /* 0xfffffff015097812 */ /* 0x000fe200078ec0ff */
[----:B------:R-:W-:Y:S01]  /*8a40*/  UMOV UR4, URZ ;  /* 0x000000ff00047c82 */ /* 0x000fe20008000000 */
[----:B------:R-:W-:-:S07]  /*8a50*/  MOV R2, RZ ;  /* 0x000000ff00027202 */ /* 0x000fce0000000f00 */
.L_x_72:
        /* <DEDUP_REMOVED lines=57> */
.L_x_71:
[----:B------:R-:W-:Y:S01]  /*8df0*/  LOP3.LUT R20, R21, 0x7, RZ, 0xc0, !PT ;  /* 0x0000000715147812 */ /* 0x000fe200078ec0ff */
[----:B------:R-:W-:Y:S06]  /*8e00*/  @!P0 BRA `(.L_x_73) ;  /* 0x0000000400ac8947 */ /* 0x000fec0003800000 */
[----:B------:R-:W-:Y:S02]  /*8e10*/  ISETP.GE.U32.AND P3, PT, R19, 0x8, PT ;  /* 0x000000081300780c */ /* 0x000fe40003f66070 */
[----:B------:R-:W-:-:S11]  /*8e20*/  ISETP.NE.AND P2, PT, R20, RZ, PT ;  /* 0x000000ff1400720c */ /* 0x000fd60003f45270 */
[----:B------:R-:W-:Y:S05]  /*8e30*/  @!P3 BRA `(.L_x_74) ;  /* 0x0000000000a4b947 */ /* 0x000fea0003800000 */
        /* <DEDUP_REMOVED lines=41> */
.L_x_74:
[----:B------:R-:W-:Y:S05]  /*90d0*/  @!P2 BRA `(.L_x_73) ;  /* 0x0000000000f8a947 */ /* 0x000fea0003800000 */
[----:B------:R-:W-:Y:S02]  /*90e0*/  ISETP.GE.U32.AND P3, PT, R20, 0x4, PT ;  /* 0x000000041400780c */ /* 0x000fe40003f66070 */
[----:B------:R-:W-:-:S04]  /*90f0*/  LOP3.LUT R14, R21, 0x3, RZ, 0xc0, !PT ;  /* 0x00000003150e7812 */ /* 0x000fc800078ec0ff */
[----:B------:R-:W-:-:S07]  /*9100*/  ISETP.NE.AND P2, PT, R14, RZ, PT ;  /* 0x000000ff0e00720c */ /* 0x000fce0003f45270 */
[----:B------:R-:W-:Y:S06]  /*9110*/  @!P3 BRA `(.L_x_75) ;  /* 0x000000000074b947 */ /* 0x000fec0003800000 */
[----:B------:R-:W0:Y:S01]  /*9120*/  LDC.64 R12, c[0x0][0x3a0] ;  /* 0x0000e800ff0c7b82 */ /* 0x000e220000000a00 */
[----:B------:R-:W1:Y:S01]  /*9130*/  LDCU.64 UR4, c[0x0][0x3a0] ;  /* 0x00007400ff0477ac */ /* 0x000e620008000a00 */
[CC--:B------:R-:W-:Y:S02]  /*9140*/  IADD3 R18, P4, PT, R3.reuse, R9.reuse, RZ ;  /* 0x0000000903127210 */ /* 0x0c0fe40007f9e0ff */
[CC--:B------:R-:W-:Y:S02]  /*9150*/  IADD3 R5, PT, PT, R8.reuse, R9.reuse, RZ ;  /* 0x0000000908057210 */ /* 0x0c0fe40007ffe0ff */
[-C--:B------:R-:W-:Y:S01]  /*9160*/  IADD3 R15, PT, PT, R3, R9.reuse, RZ ;  /* 0x00000009030f7210 */ /* 0x080fe20007ffe0ff */
        /* <DEDUP_REMOVED lines=24> */
.L_x_75:
        /* <DEDUP_REMOVED lines=17> */
[----:B------:R-:W-:Y:S01]  /*9400*/  ISETP.NE.AND P4, PT, R14, 0x2, PT ;  /* 0x000000020e00780c */ /* 0x000fe20003f85270 */
[----:B------:R-:W-:Y:S01]  /*9410*/  IMAD.X R10, RZ, RZ, RZ, P2 ;  /* 0x000000ffff0a7224 */ /* 0x000fe200010e06ff */
        /* <DEDUP_REMOVED lines=10> */
.L_x_73:
[----:B------:R-:W0:Y:S02]  /*94c0*/  LDC.64 R6, c[0x0][0x3b0] ;  /* 0x0000ec00ff067b82 */ /* 0x000e240000000a00 */
[----:B0-----:R-:W-:-:S05]  /*94d0*/  IMAD.WIDE.U32 R4, R0, 0x4, R6 ;  /* 0x0000000400047825 */ /* 0x001fca00078e0006 */
[----:B------:R0:W5:Y:S01]  /*94e0*/  LDG.E R13, desc[UR6][R4.64] ;  /* 0x00000006040d7981 */ /* 0x000162000c1e1900 */
        /* <DEDUP_REMOVED lines=8> */
.L_x_77:
[----:B0-----:R-:W0:Y:S01]  /*9570*/  LDC.64 R4, c[0x0][0x3a0] ;  /* 0x0000e800ff047b82 */ /* 0x001e220000000a00 */
        /* <DEDUP_REMOVED lines=23> */
[----:B----4-:R-:W-:-:S03]  /*96f0*/  FFMA R17, R17, R18, R10 ;  /* 0x0000001211117223 */ /* 0x010fc6000000000a */
[----:B------:R-:W4:Y:S01]  /*9700*/  LDG.E R10, desc[UR6][R8.64+0x1c] ;  /* 0x00001c06080a7981 */ /* 0x000f22000c1e1900 */
[----:B--2---:R-:W-:-:S03]  /*9710*/  FFMA R17, R22, R23, R17 ;  /* 0x0000001716117223 */ /* 0x004fc60000000011 */
[----:B------:R-:W2:Y:S04]  /*9720*/  LDG.E R22, desc[UR6][R4.64+0x20] ;  /* 0x0000200604167981 */ /* 0x000ea8000c1e1900 */
[----:B------:R-:W2:Y:S01]  /*9730*/  LDG.E R23, desc[UR6][R8.64+0x20] ;  /* 0x0000200608177981 */ /* 0x000ea2000c1e1900 */
[----:B---3--:R-:W-:-:S03]  /*9740*/  FFMA R33, R30, R32, R17 ;  /* 0x000000201e217223 */ /* 0x008fc60000000011 */
[----:B------:R-:W3:Y:S04]  /*9750*/  LDG.E R17, desc[UR6][R4.64+0x24] ;  /* 0x0000240604117981 */ /* 0x000ee8000c1e1900 */
[----:B------:R-:W3:Y:S01]  /*9760*/  LDG.E R18, desc[UR6][R8.64+0x24] ;  /* 0x0000240608127981 */ /* 0x000ee2000c1e1900 */
[----:B------:R-:W-:-:S03]  /*9770*/  FFMA R33, R24, R27, R33 ;  /* 0x0000001b18217223 */ /* 0x000fc60000000021 */
[----:B------:R-:W3:Y:S04]  /*9780*/  LDG.E R24, desc[UR6][R4.64+0x28] ;  /* 0x0000280604187981 */ /* 0x000ee8000c1e1900 */
[----:B------:R-:W3:Y:S01]  /*9790*/  LDG.E R27, desc[UR6][R8.64+0x28] ;  /* 0x00002806081b7981 */ /* 0x000ee2000c1e1900 */
[----:B------:R-:W-:-:S03]  /*97a0*/  FFMA R30, R26, R29, R33 ;  /* 0x0000001d1a1e7223 */ /* 0x000fc60000000021 */
[----:B------:R-:W3:Y:S04]  /*97b0*/  LDG.E R26, desc[UR6][R4.64+0x2c] ;  /* 0x00002c06041a7981 */ /* 0x000ee8000c1e1900 */
[----:B------:R-:W3:Y:S01]  /*97c0*/  LDG.E R29, desc[UR6][R8.64+0x2c] ;  /* 0x00002c06081d7981 */ /* 0x000ee2000c1e1900 */
[----:B------:R-:W-:-:S03]  /*97d0*/  FFMA R36, R31, R28, R30 ;  /* 0x0000001c1f247223 */ /* 0x000fc6000000001e */
[----:B------:R-:W3:Y:S04]  /*97e0*/  LDG.E R31, desc[UR6][R4.64+0x30] ;  /* 0x00003006041f7981 */ /* 0x000ee8000c1e1900 */
[----:B------:R-:W3:Y:S04]  /*97f0*/  LDG.E R32, desc[UR6][R8.64+0x30] ;  /* 0x0000300608207981 */ /* 0x000ee8000c1e1900 */
[----:B------:R-:W3:Y:S04]  /*9800*/  LDG.E R30, desc[UR6][R4.64+0x34] ;  /* 0x00003406041e7981 */ /* 0x000ee8000c1e1900 */
[----:B------:R-:W3:Y:S04]  /*9810*/  LDG.E R28, desc[UR6][R4.64+0x38] ;  /* 0x00003806041c7981 */ /* 0x000ee8000c1e1900 */
[----:B------:R-:W3:Y:S01]  /*9820*/  LDG.E R33, desc[UR6][R4.64+0x3c] ;  /* 0x00003c0604217981 */ /* 0x000ee2000c1e1900 */
[----:B------:R-:W-:Y:S01]  /*9830*/  FFMA R16, R15, R16, R36 ;  /* 0x000000100f107223 */ /* 0x000fe20000000024 */
[----:B------:R-:W-:-:S06]  /*9840*/  UIADD3 UR4, UPT, UPT, UR4, 0x10, URZ ;  /* 0x0000001004047890 */ /* 0x000fcc000fffe0ff */
[----:B------:R-:W-:Y:S01]  /*9850*/  ISETP.NE.AND P2, PT, R14, UR4, PT ;  /* 0x000000040e007c0c */ /* 0x000fe2000bf45270 */
[----:B----4-:R-:W-:-:S04]  /*9860*/  FFMA R25, R25, R10, R16 ;  /* 0x0000000a19197223 */ /* 0x010fc80000000010 */
[----:B--2---:R-:W-:-:S04]  /*9870*/  FFMA R22, R22, R23, R25 ;  /* 0x0000001716167223 */ /* 0x004fc80000000019 */
[----:B---3--:R-:W-:-:S04]  /*9880*/  FFMA R17, R17, R18, R22 ;  /* 0x0000001211117223 */ /* 0x008fc80000000016 */
[----:B------:R-:W-:-:S04]  /*9890*/  FFMA R17, R24, R27, R17 ;  /* 0x0000001b18117223 */ /* 0x000fc80000000011 */
[----:B------:R-:W-:-:S04]  /*98a0*/  FFMA R26, R26, R29, R17 ;  /* 0x0000001d1a1a7223 */ /* 0x000fc80000000011 */
[----:B------:R-:W-:-:S04]  /*98b0*/  FFMA R31, R31, R32, R26 ;  /* 0x000000201f1f7223 */ /* 0x000fc8000000001a */
[----:B------:R-:W-:-:S04]  /*98c0*/  FFMA R31, R30, R37, R31 ;  /* 0x000000251e1f7223 */ /* 0x000fc8000000001f */
[----:B------:R-:W-:-:S04]  /*98d0*/  FFMA R28, R28, R35, R31 ;  /* 0x000000231c1c7223 */ /* 0x000fc8000000001f */
[----:B------:R-:W-:Y:S01]  /*98e0*/  FFMA R10, R33, R34, R28 ;  /* 0x00000022210a7223 */ /* 0x000fe2000000001c */
[----:B------:R-:W-:Y:S06]  /*98f0*/  @P2 BRA `(.L_x_77) ;  /* 0xfffffffc001c2947 */ /* 0x000fec000383ffff */
.L_x_76:
[----:B-----5:R-:W-:Y:S01]  /*9900*/  FADD R2, R13, R2 ;  /* 0x000000020d027221 */ /* 0x020fe20000000000 */
[----:B------:R-:W-:Y:S06]  /*9910*/  @!P0 BRA `(.L_x_78) ;  /* 0x0000000400ac8947 */ /* 0x000fec0003800000 */
[----:B------:R-:W-:Y:S02]  /*9920*/  ISETP.GE.U32.AND P3, PT, R19, 0x8, PT ;  /* 0x000000081300780c */ /* 0x000fe40003f66070 */
[----:B------:R-:W-:-:S11]  /*9930*/  ISETP.NE.AND P2, PT, R20, RZ, PT ;  /* 0x000000ff1400720c */ /* 0x000fd60003f45270 */
[----:B------:R-:W-:Y:S05]  /*9940*/  @!P3 BRA `(.L_x_79) ;  /* 0x0000000000a4b947 */ /* 0x000fea0003800000 */
[----:B------:R-:W1:Y:S01]  /*9950*/  LDC.64 R22, c[0x0][0x3a0] ;  /* 0x0000e800ff167b82 */ /* 0x000e620000000a00 */
[----:B------:R-:W2:Y:S01]  /*9960*/  LDCU.64 UR4, c[0x0][0x3a0] ;  /* 0x00007400ff0477ac */ /* 0x000ea20008000a00 */
[-C--:B------:R-:W-:Y:S02]  /*9970*/  IADD3 R9, PT, PT, R11, R14.reuse, RZ ;  /* 0x0000000e0b097210 */ /* 0x080fe40007ffe0ff */
[CC--:B------:R-:W-:Y:S02]  /*9980*/  IADD3 R13, PT, PT, R3.reuse, R14.reuse, RZ ;  /* 0x0000000e030d7210 */ /* 0x0c0fe40007ffe0ff */
[-C--:B------:R-:W-:Y:S02]  /*9990*/  IADD3 R15, P4, PT, R3, R14.reuse, RZ ;  /* 0x0000000e030f7210 */ /* 0x080fe40007f9e0ff */
[----:B------:R-:W3:Y:S01]  /*99a0*/  LDC.64 R16, c[0x0][0x388] ;  /* 0x0000e200ff107b82 */ /* 0x000ee20000000a00 */
[----:B------:R-:W-:Y:S02]  /*99b0*/  IADD3 R24, P3, PT, R11, R14, RZ ;  /* 0x0000000e0b187210 */ /* 0x000fe40007f7e0ff */
[----:B------:R-:W-:-:S02]  /*99c0*/  IADD3.X R18, PT, PT, RZ, RZ, RZ, P4, !PT ;  /* 0x000000ffff127210 */ /* 0x000fc400027fe4ff */
[----:B------:R-:W-:-:S03]  /*99d0*/  IADD3.X R25, PT, PT, RZ, RZ, RZ, P3, !PT ;  /* 0x000000ffff197210 */ /* 0x000fc60001ffe4ff */
[----:B0-----:R-:W0:Y:S01]  /*99e0*/  LDC.64 R4, c[0x0][0x388] ;  /* 0x0000e200ff047b82 */ /* 0x001e220000000a00 */
[----:B--2---:R-:W-:Y:S01]  /*99f0*/  LEA R8, P3, R24, UR4, 0x2 ;  /* 0x0000000418087c11 */ /* 0x004fe2000f8610ff */
[----:B-1----:R-:W-:-:S03]  /*9a00*/  IMAD.WIDE.U32 R22, R9, 0x4, R22 ;  /* 0x0000000409167825 */ /* 0x002fc600078e0016 */
[----:B------:R-:W-:-:S03]  /*9a10*/  LEA.HI.X R9, R24, UR5, R25, 0x2, P3 ;  /* 0x0000000518097c11 */ /* 0x000fc600098f1419 */
[----:B------:R-:W2:Y:S01]  /*9a20*/  LDG.E R23, desc[UR6][R22.64] ;  /* 0x0000000616177981 */ /* 0x000ea2000c1e1900 */
[----:B---3--:R-:W-:-:S03]  /*9a30*/  IMAD.WIDE.U32 R16, R13, 0x4, R16 ;  /* 0x000000040d107825 */ /* 0x008fc600078e0010 */
[----:B------:R-:W3:Y:S04]  /*9a40*/  LDG.E R24, desc[UR6][R8.64+0x8] ;  /* 0x0000080608187981 */ /* 0x000ee8000c1e1900 */
[----:B------:R-:W2:Y:S01]  /*9a50*/  LDG.E R17, desc[UR6][R16.64] ;  /* 0x0000000610117981 */ /* 0x000ea2000c1e1900 */
[----:B0-----:R-:W-:-:S03]  /*9a60*/  LEA R4, P4, R15, R4, 0x2 ;  /* 0x000000040f047211 */ /* 0x001fc600078810ff */
[----:B------:R-:W4:Y:S01]  /*9a70*/  LDG.E R26, desc[UR6][R8.64+0xc] ;  /* 0x00000c06081a7981 */ /* 0x000f22000c1e1900 */
[----:B------:R-:W-:-:S03]  /*9a80*/  LEA.HI.X R5, R15, R5, R18, 0x2, P4 ;  /* 0x000000050f057211 */ /* 0x000fc600020f1412 */
[----:B------:R-:W5:Y:S04]  /*9a90*/  LDG.E R18, desc[UR6][R8.64+0x4] ;  /* 0x0000040608127981 */ /* 0x000f68000c1e1900 */
[----:B------:R-:W5:Y:S04]  /*9aa0*/  LDG.E R15, desc[UR6][R4.64+0x4] ;  /* 0x00000406040f7981 */ /* 0x000f68000c1e1900 */
[----:B------:R-:W3:Y:S04]  /*9ab0*/  LDG.E R25, desc[UR6][R4.64+0x8] ;  /* 0x0000080604197981 */ /* 0x000ee8000c1e1900 */
[----:B------:R-:W4:Y:S04]  /*9ac0*/  LDG.E R27, desc[UR6][R4.64+0xc] ;  /* 0x00000c06041b7981 */ /* 0x000f28000c1e1900 */
[----:B------:R-:W4:Y:S04]  /*9ad0*/  LDG.E R28, desc[UR6][R8.64+0x10] ;  /* 0x00001006081c7981 */ /* 0x000f28000c1e1900 */
[----:B------:R-:W4:Y:S04]  /*9ae0*/  LDG.E R29, desc[UR6][R4.64+0x10] ;  /* 0x00001006041d7981 */ /* 0x000f28000c1e1900 */
[----:B------:R-:W4:Y:S04]  /*9af0*/  LDG.E R30, desc[UR6][R8.64+0x14] ;  /* 0x00001406081e7981 */ /* 0x000f28000c1e1900 */
[----:B------:R-:W4:Y:S04]  /*9b00*/  LDG.E R22, desc[UR6][R4.64+0x14] ;  /* 0x0000140604167981 */ /* 0x000f28000c1e1900 */
[----:B------:R-:W4:Y:S04]  /*9b10*/  LDG.E R13, desc[UR6][R8.64+0x18] ;  /* 0x00001806080d7981 */ /* 0x000f28000c1e1900 */
[----:B------:R-:W4:Y:S04]  /*9b20*/  LDG.E R16, desc[UR6][R4.64+0x18] ;  /* 0x0000180604107981 */ /* 0x000f28000c1e1900 */
[----:B------:R-:W4:Y:S04]  /*9b30*/  LDG.E R32, desc[UR6][R8.64+0x1c] ;  /* 0x00001c0608207981 */ /* 0x000f28000c1e1900 */
[----:B------:R-:W4:Y:S01]  /*9b40*/  LDG.E R31, desc[UR6][R4.64+0x1c] ;  /* 0x00001c06041f7981 */ /* 0x000f22000c1e1900 */
[----:B------:R-:W-:Y:S01]  /*9b50*/  IADD3 R14, PT, PT, R14, 0x8, RZ ;  /* 0x000000080e0e7810 */ /* 0x000fe20007ffe0ff */
[----:B--2---:R-:W-:-:S04]  /*9b60*/  FFMA R17, R23, R17, R10 ;  /* 0x0000001117117223 */ /* 0x004fc8000000000a */
[----:B-----5:R-:W-:-:S04]  /*9b70*/  FFMA R15, R18, R15, R17 ;  /* 0x0000000f120f7223 */ /* 0x020fc80000000011 */
[----:B---3--:R-:W-:-:S04]  /*9b80*/  FFMA R15, R24, R25, R15 ;  /* 0x00000019180f7223 */ /* 0x008fc8000000000f */
[----:B----4-:R-:W-:-:S04]  /*9b90*/  FFMA R15, R26, R27, R15 ;  /* 0x0000001b1a0f7223 */ /* 0x010fc8000000000f */
[----:B------:R-:W-:-:S04]  /*9ba0*/  FFMA R15, R28, R29, R15 ;  /* 0x0000001d1c0f7223 */ /* 0x000fc8000000000f */
[----:B------:R-:W-:-:S04]  /*9bb0*/  FFMA R22, R30, R22, R15 ;  /* 0x000000161e167223 */ /* 0x000fc8000000000f */
[----:B------:R-:W-:-:S04]  /*9bc0*/  FFMA R13, R13, R16, R22 ;  /* 0x000000100d0d7223 */ /* 0x000fc80000000016 */
[----:B------:R-:W-:-:S07]  /*9bd0*/  FFMA R10, R32, R31, R13 ;  /* 0x0000001f200a7223 */ /* 0x000fce000000000d */
.L_x_79:
[----:B------:R-:W-:Y:S05]  /*9be0*/  @!P2 BRA `(.L_x_78) ;  /* 0x0000000000f8a947 */ /* 0x000fea0003800000 */
[----:B------:R-:W-:Y:S02]  /*9bf0*/  ISETP.GE.U32.AND P3, PT, R20, 0x4, PT ;  /* 0x000000041400780c */ /* 0x000fe40003f66070 */
[----:B------:R-:W-:-:S04]  /*9c00*/  LOP3.LUT R13, R21, 0x3, RZ, 0xc0, !PT ;  /* 0x00000003150d7812 */ /* 0x000fc800078ec0ff */
[----:B------:R-:W-:-:S07]  /*9c10*/  ISETP.NE.AND P2, PT, R13, RZ, PT ;  /* 0x000000ff0d00720c */ /* 0x000fce0003f45270 */
[----:B------:R-:W-:Y:S06]  /*9c20*/  @!P3 BRA `(.L_x_80) ;  /* 0x000000000074b947 */ /* 0x000fec0003800000 */
[----:B------:R-:W1:Y:S01]  /*9c30*/  LDC.64 R22, c[0x0][0x3a0] ;  /* 0x0000e800ff167b82 */ /* 0x000e620000000a00 */
[----:B------:R-:W2:Y:S01]  /*9c40*/  LDCU.64 UR4, c[0x0][0x3a0] ;  /* 0x00007400ff0477ac */ /* 0x000ea20008000a00 */
[-C--:B------:R-:W-:Y:S01]  /*9c50*/  IADD3 R15, PT, PT, R3, R14.reuse, RZ ;  /* 0x0000000e030f7210 */ /* 0x080fe20007ffe0ff */
[----:B------:R-:W-:Y:S01]  /*9c60*/  IMAD.IADD R9, R11, 0x1, R14 ;  /* 0x000000010b097824 */ /* 0x000fe200078e020e */
[-C--:B------:R-:W-:Y:S02]  /*9c70*/  IADD3 R24, P4, PT, R3, R14.reuse, RZ ;  /* 0x0000000e03187210 */ /* 0x080fe40007f9e0ff */
[----:B------:R-:W-:Y:S02]  /*9c80*/  IADD3 R18, P3, PT, R11, R14, RZ ;  /* 0x0000000e0b127210 */ /* 0x000fe40007f7e0ff */
[----:B------:R-:W3:Y:S01]  /*9c90*/  LDC.64 R16, c[0x0][0x388] ;  /* 0x0000e200ff107b82 */ /* 0x000ee20000000a00 */
[----:B------:R-:W-:Y:S02]  /*9ca0*/  IADD3.X R26, PT, PT, RZ, RZ, RZ, P4, !PT ;  /* 0x000000ffff1a7210 */ /* 0x000fe400027fe4ff */
[----:B------:R-:W-:-:S05]  /*9cb0*/  IADD3.X R25, PT, PT, RZ, RZ, RZ, P3, !PT ;  /* 0x000000ffff197210 */ /* 0x000fca0001ffe4ff */
        /* <DEDUP_REMOVED lines=20> */
.L_x_80:
[----:B------:R-:W-:Y:S05]  /*9e00*/  @!P2 BRA `(.L_x_78) ;  /* 0x000000000070a947 */ /* 0x000fea0003800000 */
[----:B0-----:R-:W0:Y:S01]  /*9e10*/  LDC.64 R4, c[0x0][0x3a0] ;  /* 0x0000e800ff047b82 */ /* 0x001e220000000a00 */
        /* <DEDUP_REMOVED lines=27> */
.L_x_78:
        /* <DEDUP_REMOVED lines=10> */
.L_x_82:
[----:B0-----:R-:W0:Y:S01]  /*a070*/  LDC.64 R4, c[0x0][0x3a0] ;  /* 0x0000e800ff047b82 */ /* 0x001e220000000a00 */
        /* <DEDUP_REMOVED lines=29> */
[----:B------:R-:W4:Y:S01]  /*a250*/  LDG.E R27, desc[UR6][R8.64+0x24] ;  /* 0x00002406081b7981 */ /* 0x000f22000c1e1900 */
[----:B------:R-:W-:-:S03]  /*a260*/  FFMA R33, R28, R29, R33 ;  /* 0x0000001d1c217223 */ /* 0x000fc60000000021 */
        /* <DEDUP_REMOVED lines=16> */
[----:B---3--:R-:W-:-:S04]  /*a370*/  FFMA R11, R22, R25, R11 ;  /* 0x00000019160b7223 */ /* 0x008fc8000000000b */
[----:B----4-:R-:W-:-:S04]  /*a380*/  FFMA R11, R26, R27, R11 ;  /* 0x0000001b1a0b7223 */ /* 0x010fc8000000000b */
[----:B------:R-:W-:-:S04]  /*a390*/  FFMA R11, R28, R29, R11 ;  /* 0x0000001d1c0b7223 */ /* 0x000fc8000000000b */
[----:B------:R-:W-:-:S04]  /*a3a0*/  FFMA R11, R30, R31, R11 ;  /* 0x0000001f1e0b7223 */ /* 0x000fc8000000000b */
[----:B------:R-:W-:-:S04]  /*a3b0*/  FFMA R16, R16, R17, R11 ;  /* 0x0000001110107223 */ /* 0x000fc8000000000b */
[----:B------:R-:W-:-:S04]  /*a3c0*/  FFMA R23, R23, R32, R16 ;  /* 0x0000002017177223 */ /* 0x000fc80000000010 */
[----:B------:R-:W-:-:S04]  /*a3d0*/  FFMA R18, R18, R35, R23 ;  /* 0x0000002312127223 */ /* 0x000fc80000000017 */
[----:B------:R-:W-:Y:S01]  /*a3e0*/  FFMA R11, R33, R34, R18 ;  /* 0x00000022210b7223 */ /* 0x000fe20000000012 */
[----:B------:R-:W-:Y:S06]  /*a3f0*/  @P2 BRA `(.L_x_82) ;  /* 0xfffffffc001c2947 */ /* 0x000fec000383ffff */
.L_x_81:
[----:B0----5:R-:W-:Y:S01]  /*a400*/  FADD R4, R15, R10 ;  /* 0x0000000a0f047221 */ /* 0x021fe20000000000 */
        /* <DEDUP_REMOVED lines=45> */
.L_x_84:
        /* <DEDUP_REMOVED lines=16> */
[----:B0-----:R-:W-:-:S06]  /*a7e0*/  IMAD.WIDE.U32 R24, R15, 0x4, R24 ;  /* 0x000000040f187825 */ /* 0x001fcc00078e0018 */
[----:B------:R-:W4:Y:S01]  /*a7f0*/  LDG.E R24, desc[UR6][R24.64] ;  /* 0x0000000618187981 */ /* 0x000f22000c1e1900 */
[----:B--2---:R-:W-:Y:S01]  /*a800*/  IMAD.WIDE.U32 R22, R17, 0x4, R22 ;  /* 0x0000000411167825 */ /* 0x004fe200078e0016 */
[----:B------:R-:W-:-:S05]  /*a810*/  LEA.HI.X R17, R10, UR5, R27, 0x2, P3 ;  /* 0x000000050a117c11 */ /* 0x000fca00098f141b */
[----:B------:R-:W4:Y:S01]  /*a820*/  LDG.E R22, desc[UR6][R22.64] ;  /* 0x0000000616167981 */ /* 0x000f22000c1e1900 */
[----:B---3--:R-:W-:-:S03]  /*a830*/  LEA R8, P4, R18, R8, 0x2 ;  /* 0x0000000812087211 */ /* 0x008fc600078810ff */
[----:B------:R-:W2:Y:S01]  /*a840*/  LDG.E R10, desc[UR6][R16.64+0x4] ;  /* 0x00000406100a7981 */ /* 0x000ea2000c1e1900 */
[----:B------:R-:W-:-:S03]  /*a850*/  LEA.HI.X R9, R18, R9, R26, 0x2, P4 ;  /* 0x0000000912097211 */ /* 0x000fc600020f141a */
[----:B------:R-:W3:Y:S04]  /*a860*/  LDG.E R27, desc[UR6][R16.64+0x8] ;  /* 0x00000806101b7981 */ /* 0x000ee8000c1e1900 */
[----:B------:R-:W2:Y:S04]  /*a870*/  LDG.E R15, desc[UR6][R8.64+0x4] ;  /* 0x00000406080f7981 */ /* 0x000ea8000c1e1900 */
        /* <DEDUP_REMOVED lines=8> */
.L_x_85:
        /* <DEDUP_REMOVED lines=29> */
.L_x_83:
[----:B------:R-:W-:-:S05]  /*aad0*/  IMAD.WIDE.U32 R8, R12, 0x4, R6 ;  /* 0x000000040c087825 */ /* 0x000fca00078e0006 */
[----:B------:R0:W5:Y:S01]  /*aae0*/  LDG.E R16, desc[UR6][R8.64] ;  /* 0x0000000608107981 */ /* 0x000162000c1e1900 */
[----:B------:R-:W-:Y:S01]  /*aaf0*/  IADD3 R10, PT, PT, R12, R21, RZ ;  /* 0x000000150c0a7210 */ /* 0x000fe20007ffe0ff */
[----:B------:R-:W-:Y:S01]  /*ab00*/  IMAD.MOV.U32 R17, RZ, RZ, RZ ;  /* 0x000000ffff117224 */ /* 0x000fe200078e00ff */
[----:B------:R-:W-:-:S03]  /*ab10*/  MOV R15, RZ ;  /* 0x000000ff000f7202 */ /* 0x000fc60000000f00 */
[----:B------:R-:W-:Y:S01]  /*ab20*/  IMAD R14, R10, R21, RZ ;  /* 0x000000150a0e7224 */ /* 0x000fe200078e02ff */
[----:B------:R-:W-:Y:S06]  /*ab30*/  @!P1 BRA `(.L_x_86) ;  /* 0x0000000000f09947 */ /* 0x000fec0003800000 */
[----:B------:R-:W-:Y:S01]  /*ab40*/  HFMA2 R17, -RZ, RZ, 0, 0 ;  /* 0x00000000ff117431 */ /* 0x000fe200000001ff */
[----:B------:R-:W-:Y:S01]  /*ab50*/  LOP3.LUT R15, R21, 0xfffffff0, RZ, 0xc0, !PT ;  /* 0xfffffff0150f7812 */ /* 0x000fe200078ec0ff */
[----:B------:R-:W-:-:S06]  /*ab60*/  UMOV UR4, URZ ;  /* 0x000000ff00047c82 */ /* 0x000fcc0008000000 */
.L_x_87:
        /* <DEDUP_REMOVED lines=57> */
.L_x_86:
[----:B-----5:R-:W-:Y:S01]  /*af00*/  FADD R5, R16, R11 ;  /* 0x0000000b10057221 */ /* 0x020fe20000000000 */
[----:B------:R-:W-:Y:S06]  /*af10*/  @!P0 BRA `(.L_x_88) ;  /* 0x0000000400ac8947 */ /* 0x000fec0003800000 */
[----:B------:R-:W-:Y:S02]  /*af20*/  ISETP.GE.U32.AND P0, PT, R19, 0x8, PT ;  /* 0x000000081300780c */ /* 0x000fe40003f06070 */
[----:B------:R-:W-:-:S11]  /*af30*/  ISETP.NE.AND P2, PT, R20, RZ, PT ;  /* 0x000000ff1400720c */ /* 0x000fd60003f45270 */
[----:B------:R-:W-:Y:S05]  /*af40*/  @!P0 BRA `(.L_x_89) ;  /* 0x0000000000a48947 */ /* 0x000fea0003800000 */
[----:B------:R-:W1:Y:S01]  /*af50*/  LDC.64 R18, c[0x0][0x388] ;  /* 0x0000e200ff127b82 */ /* 0x000e620000000a00 */
[----:B------:R-:W2:Y:S01]  /*af60*/  LDCU.64 UR4, c[0x0][0x3a0] ;  /* 0x00007400ff0477ac */ /* 0x000ea20008000a00 */
[CC--:B------:R-:W-:Y:S01]  /*af70*/  IADD3 R16, P1, PT, R3.reuse, R15.reuse, RZ ;  /* 0x0000000f03107210 */ /* 0x0c0fe20007f3e0ff */
[----:B------:R-:W-:Y:S01]  /*af80*/  IMAD.IADD R25, R3, 0x1, R15 ;  /* 0x0000000103197824 */ /* 0x000fe200078e020f */
[CC--:B------:R-:W-:Y:S02]  /*af90*/  IADD3 R13, P0, PT, R14.reuse, R15.reuse, RZ ;  /* 0x0000000f0e0d7210 */ /* 0x0c0fe40007f1e0ff */
[----:B------:R-:W-:Y:S02]  /*afa0*/  IADD3 R11, PT, PT, R14, R15, RZ ;  /* 0x0000000f0e0b7210 */ /* 0x000fe40007ffe0ff */
[----:B0-----:R-:W0:Y:S01]  /*afb0*/  LDC.64 R8, c[0x0][0x388] ;  /* 0x0000e200ff087b82 */ /* 0x001e220000000a00 */
[----:B------:R-:W-:Y:S02]  /*afc0*/  IADD3.X R26, PT, PT, RZ, RZ, RZ, P1, !PT ;  /* 0x000000ffff1a7210 */ /* 0x000fe40000ffe4ff */
[----:B------:R-:W-:-:S05]  /*afd0*/  IADD3.X R28, PT, PT, RZ, RZ, RZ, P0, !PT ;  /* 0x000000ffff1c7210 */ /* 0x000fca00007fe4ff */
[----:B------:R-:W3:Y:S01]  /*afe0*/  LDC.64 R22, c[0x0][0x3a0] ;  /* 0x0000e800ff167b82 */ /* 0x000ee20000000a00 */
[----:B--2---:R-:W-:-:S04]  /*aff0*/  LEA R12, P0, R13, UR4, 0x2 ;  /* 0x000000040d0c7c11 */ /* 0x004fc8000f8010ff */
[----:B------:R-:W-:Y:S01]  /*b000*/  LEA.HI.X R13, R13, UR5, R28, 0x2, P0 ;  /* 0x000000050d0d7c11 */ /* 0x000fe200080f141c */
[----:B-1----:R-:W-:-:S04]  /*b010*/  IMAD.WIDE.U32 R24, R25, 0x4, R18 ;  /* 0x0000000419187825 */ /* 0x002fc800078e0012 */
[----:B------:R-:W2:Y:S01]  /*b020*/  LDG.E R27, desc[UR6][R12.64+0x4] ;  /* 0x000004060c1b7981 */ /* 0x000ea2000c1e1900 */
[----:B0-----:R-:W-:-:S03]  /*b030*/  LEA R8, P1, R16, R8, 0x2 ;  /* 0x0000000810087211 */ /* 0x001fc600078210ff */
[----:B------:R-:W4:Y:S01]  /*b040*/  LDG.E R24, desc[UR6][R24.64] ;  /* 0x0000000618187981 */ /* 0x000f22000c1e1900 */
[----:B------:R-:W-:-:S03]  /*b050*/  LEA.HI.X R9, R16, R9, R26, 0x2, P1 ;  /* 0x0000000910097211 */ /* 0x000fc600008f141a */
[----:B------:R-:W5:Y:S01]  /*b060*/  LDG.E R29, desc[UR6][R12.64+0x8] ;  /* 0x000008060c1d7981 */ /* 0x000f62000c1e1900 */
[----:B---3--:R-:W-:-:S03]  /*b070*/  IMAD.WIDE.U32 R22, R11, 0x4, R22 ;  /* 0x000000040b167825 */ /* 0x008fc600078e0016 */
[----:B------:R-:W2:Y:S04]  /*b080*/  LDG.E R28, desc[UR6][R8.64+0x4] ;  /* 0x00000406081c7981 */ /* 0x000ea8000c1e1900 */
        /* <DEDUP_REMOVED lines=21> */
.L_x_89:
[----:B------:R-:W-:Y:S05]  /*b1e0*/  @!P2 BRA `(.L_x_88) ;  /* 0x0000000000f8a947 */ /* 0x000fea0003800000 */
[----:B------:R-:W-:Y:S02]  /*b1f0*/  ISETP.GE.U32.AND P0, PT, R20, 0x4, PT ;  /* 0x000000041400780c */ /* 0x000fe40003f06070 */
[----:B------:R-:W-:-:S04]  /*b200*/  LOP3.LUT R21, R21, 0x3, RZ, 0xc0, !PT ;  /* 0x0000000315157812 */ /* 0x000fc800078ec0ff */
[----:B------:R-:W-:-:S07]  /*b210*/  ISETP.NE.AND P2, PT, R21, RZ, PT ;  /* 0x000000ff1500720c */ /* 0x000fce0003f45270 */
[----:B------:R-:W-:Y:S06]  /*b220*/  @!P0 BRA `(.L_x_90) ;  /* 0x0000000000748947 */ /* 0x000fec0003800000 */
[----:B------:R-:W1:Y:S01]  /*b230*/  LDC.64 R22, c[0x0][0x3a0] ;  /* 0x0000e800ff167b82 */ /* 0x000e620000000a00 */
[----:B------:R-:W2:Y:S01]  /*b240*/  LDCU.64 UR4, c[0x0][0x3a0] ;  /* 0x00007400ff0477ac */ /* 0x000ea20008000a00 */
[CC--:B------:R-:W-:Y:S02]  /*b250*/  IADD3 R20, P1, PT, R3.reuse, R15.reuse, RZ ;  /* 0x0000000f03147210 */ /* 0x0c0fe40007f3e0ff */
[CC--:B------:R-:W-:Y:S02]  /*b260*/  IADD3 R11, PT, PT, R14.reuse, R15.reuse, RZ ;  /* 0x0000000f0e0b7210 */ /* 0x0c0fe40007ffe0ff */
[-C--:B------:R-:W-:Y:S01]  /*b270*/  IADD3 R13, PT, PT, R3, R15.reuse, RZ ;  /* 0x0000000f030d7210 */ /* 0x080fe20007ffe0ff */
[----:B------:R-:W-:Y:S01]  /*b280*/  IMAD.X R24, RZ, RZ, RZ, P1 ;  /* 0x000000ffff187224 */ /* 0x000fe200008e06ff */
[----:B------:R-:W3:Y:S01]  /*b290*/  LDC.64 R18, c[0x0][0x388] ;  /* 0x0000e200ff127b82 */ /* 0x000ee20000000a00 */
[----:B------:R-:W-:-:S04]  /*b2a0*/  IADD3 R16, P0, PT, R14, R15, RZ ;  /* 0x0000000f0e107210 */ /* 0x000fc80007f1e0ff */
[----:B------:R-:W-:-:S03]  /*b2b0*/  IADD3.X R25, PT, PT, RZ, RZ, RZ, P0, !PT ;  /* 0x000000ffff197210 */ /* 0x000fc600007fe4ff */
[----:B0-----:R-:W0:Y:S01]  /*b2c0*/  LDC.64 R8, c[0x0][0x388] ;  /* 0x0000e200ff087b82 */ /* 0x001e220000000a00 */
[----:B--2---:R-:W-:Y:S01]  /*b2d0*/  LEA R12, P0, R16, UR4, 0x2 ;  /* 0x00000004100c7c11 */ /* 0x004fe2000f8010ff */
[----:B-1----:R-:W-:-:S06]  /*b2e0*/  IMAD.WIDE.U32 R22, R11, 0x4, R22 ;  /* 0x000000040b167825 */ /* 0x002fcc00078e0016 */
[----:B------:R-:W2:Y:S01]  /*b2f0*/  LDG.E R22, desc[UR6][R22.64] ;  /* 0x0000000616167981 */ /* 0x000ea2000c1e1900 */
[----:B---3--:R-:W-:Y:S01]  /*b300*/  IMAD.WIDE.U32 R18, R13, 0x4, R18 ;  /* 0x000000040d127825 */ /* 0x008fe200078e0012 */
[----:B------:R-:W-:-:S05]  /*b310*/  LEA.HI.X R13, R16, UR5, R25, 0x2, P0 ;  /* 0x00000005100d7c11 */ /* 0x000fca00080f1419 */
[----:B------:R-:W2:Y:S01]  /*b320*/  LDG.E R18, desc[UR6][R18.64] ;  /* 0x0000000612127981 */ /* 0x000ea2000c1e1900 */
[----:B0-----:R-:W-:-:S03]  /*b330*/  LEA R8, P1, R20, R8, 0x2 ;  /* 0x0000000814087211 */ /* 0x001fc600078210ff */
[----:B------:R-:W3:Y:S01]  /*b340*/  LDG.E R16, desc[UR6][R12.64+0x4] ;  /* 0x000004060c107981 */ /* 0x000ee2000c1e1900 */
[----:B------:R-:W-:-:S03]  /*b350*/  LEA.HI.X R9, R20, R9, R24, 0x2, P1 ;  /* 0x0000000914097211 */ /* 0x000fc600008f1418 */
[----:B------:R-:W4:Y:S04]  /*b360*/  LDG.E R20, desc[UR6][R12.64+0x8] ;  /* 0x000008060c147981 */ /* 0x000f28000c1e1900 */
[----:B------:R-:W3:Y:S04]  /*b370*/  LDG.E R11, desc[UR6][R8.64+0x4] ;  /* 0x00000406080b7981 */ /* 0x000ee8000c1e1900 */
[----:B------:R-:W4:Y:S04]  /*b380*/  LDG.E R24, desc[UR6][R8.64+0x8] ;  /* 0x0000080608187981 */ /* 0x000f28000c1e1900 */
[----:B------:R-:W5:Y:S04]  /*b390*/  LDG.E R26, desc[UR6][R12.64+0xc] ;  /* 0x00000c060c1a7981 */ /* 0x000f68000c1e1900 */
[----:B------:R-:W5:Y:S01]  /*b3a0*/  LDG.E R25, desc[UR6][R8.64+0xc] ;  /* 0x00000c0608197981 */ /* 0x000f62000c1e1900 */
[----:B------:R-:W-:Y:S01]  /*b3b0*/  IADD3 R15, PT, PT, R15, 0x4, RZ ;  /* 0x000000040f0f7810 */ /* 0x000fe20007ffe0ff */
[----:B--2---:R-:W-:-:S04]  /*b3c0*/  FFMA R17, R22, R18, R17 ;  /* 0x0000001216117223 */ /* 0x004fc80000000011 */
[----:B---3--:R-:W-:-:S04]  /*b3d0*/  FFMA R11, R16, R11, R17 ;  /* 0x0000000b100b7223 */ /* 0x008fc80000000011 */
[----:B----4-:R-:W-:-:S04]  /*b3e0*/  FFMA R11, R20, R24, R11 ;  /* 0x00000018140b7223 */ /* 0x010fc8000000000b */
[----:B-----5:R-:W-:-:S07]  /*b3f0*/  FFMA R17, R26, R25, R11 ;  /* 0x000000191a117223 */ /* 0x020fce000000000b */
.L_x_90:
[----:B------:R-:W-:Y:S05]  /*b400*/  @!P2 BRA `(.L_x_88) ;  /* 0x000000000070a947 */ /* 0x000fea0003800000 */
[----:B0-----:R-:W0:Y:S01]  /*b410*/  LDC.64 R8, c[0x0][0x3a0] ;  /* 0x0000e800ff087b82 */ /* 0x001e220000000a00 */
        /* <DEDUP_REMOVED lines=27> */
.L_x_88:
[----:B------:R-:W-:-:S06]  /*b5d0*/  IMAD.WIDE.U32 R10, R10, 0x4, R6 ;  /* 0x000000040a0a7825 */ /* 0x000fcc00078e0006 */
[----:B------:R-:W2:Y:S02]  /*b5e0*/  LDG.E R10, desc[UR6][R10.64] ;  /* 0x000000060a0a7981 */ /* 0x000ea4000c1e1900 */
[----:B--2---:R-:W-:Y:S01]  /*b5f0*/  FADD R6, R10, R17 ;  /* 0x000000110a067221 */ /* 0x004fe20000000000 */
[----:B------:R-:W-:Y:S06]  /*b600*/  BRA `(.L_x_13) ;  /* 0x0000005800387947 */ /* 0x000fec0003800000 */
.L_x_49:
[----:B------:R-:W0:Y:S01]  /*b610*/  LDCU.64 UR4, c[0x0][0x3b0] ;  /* 0x00007600ff0477ac */ /* 0x000e220008000a00 */
[----:B------:R-:W-:Y:S01]  /*b620*/  IADD3 R2, PT, PT, R21, -0x1, RZ ;  /* 0xffffffff15027810 */ /* 0x000fe20007ffe0ff */
[----:B0-----:R-:W-:-:S04]  /*b630*/  UISETP.NE.U32.AND UP0, UPT, UR4, URZ, UPT ;  /* 0x000000ff0400728c */ /* 0x001fc8000bf05070 */
[----:B------:R-:W-:-:S09]  /*b640*/  UISETP.NE.AND.EX UP0, UPT, UR5, URZ, UPT, UP0 ;  /* 0x000000ff0500728c */ /* 0x000fd2000bf05300 */
[----:B------:R-:W-:Y:S05]  /*b650*/  BRA.U UP0, `(.L_x_91) ;  /* 0x0000002d00007547 */ /* 0x000fea000b800000 */
[----:B------:R-:W0:Y:S02]  /*b660*/  LDC.64 R6, c[0x0][0x3a8] ;  /* 0x0000ea00ff067b82 */ /* 0x000e240000000a00 */
[----:B0-----:R-:W-:-:S06]  /*b670*/  IMAD.WIDE.U32 R4, R0, 0x4, R6 ;  /* 0x0000000400047825 */ /* 0x001fcc00078e0006 */
[----:B------:R-:W2:Y:S01]  /*b680*/  LDG.E R4, desc[UR6][R4.64] ;  /* 0x0000000604047981 */ /* 0x000ea2000c1e1900 */
[----:B------:R-:W-:Y:S01]  /*b690*/  ISETP.GE.U32.AND P1, PT, R2, 0xf, PT ;  /* 0x0000000f0200780c */ /* 0x000fe20003f26070 */
[----:B------:R-:W-:Y:S01]  /*b6a0*/  HFMA2 R12, -RZ, RZ, 0, 0 ;  /* 0x00000000ff0c7431 */ /* 0x000fe200000001ff */
[----:B------:R-:W-:Y:S01]  /*b6b0*/  LOP3.LUT R8, R21, 0xf, RZ, 0xc0, !PT ;  /* 0x0000000f15087812 */ /* 0x000fe200078ec0ff */
[----:B------:R-:W-:-:S03]  /*b6c0*/  IMAD R9, R0, R21, RZ ;  /* 0x0000001500097224 */ /* 0x000fc600078e02ff */
[----:B------:R-:W-:Y:S01]  /*b6d0*/  ISETP.NE.AND P0, PT, R8, RZ, PT ;  /* 0x000000ff0800720c */ /* 0x000fe20003f05270 */
[----:B--2---:R-:W-:-:S06]  /*b6e0*/  FADD R2, RZ, R4 ;  /* 0x00000004ff027221 */ /* 0x004fcc0000000000 */
[----:B------:R-:W-:Y:S06]  /*b6f0*/  @!P1 BRA `(.L_x_92) ;  /* 0x0000000000ec9947 */ /* 0x000fec0003800000 */
[----:B------:R-:W-:Y:S01]  /*b700*/  LOP3.LUT R12, R21, 0xfffffff0, RZ, 0xc0, !PT ;  /* 0xfffffff0150c7812 */ /* 0x000fe200078ec0ff */
[----:B------:R-:W-:-:S06]  /*b710*/  UMOV UR4, URZ ;  /* 0x000000ff00047c82 */ /* 0x000fcc0008000000 */
.L_x_93:
        /* <DEDUP_REMOVED lines=38> */
[----:B------:R-:W4:Y:S04]  /*b980*/  LDG.E R31, desc[UR6][R4.64+0x30] ;  /* 0x00003006041f7981 */ /* 0x000f28000c1e1900 */
[----:B------:R-:W5:Y:S04]  /*b990*/  LDG.E R30, desc[UR6][R4.64+0x34] ;  /* 0x00003406041e7981 */ /* 0x000f68000c1e1900 */
[----:B------:R-:W5:Y:S04]  /*b9a0*/  LDG.E R28, desc[UR6][R4.64+0x38] ;  /* 0x00003806041c7981 */ /* 0x000f68000c1e1900 */
[----:B------:R-:W5:Y:S01]  /*b9b0*/  LDG.E R33, desc[UR6][R4.64+0x3c] ;  /* 0x00003c0604217981 */ /* 0x000f62000c1e1900 */
        /* <DEDUP_REMOVED lines=8> */
[----:B---3--:R-:W-:-:S04]  /*ba40*/  FFMA R13, R24, R27, R13 ;  /* 0x0000001b180d7223 */ /* 0x008fc8000000000d */
[----:B--2---:R-:W-:-:S04]  /*ba50*/  FFMA R2, R2, R25, R13 ;  /* 0x0000001902027223 */ /* 0x004fc8000000000d */
[----:B----4-:R-:W-:-:S04]  /*ba60*/  FFMA R31, R31, R32, R2 ;  /* 0x000000201f1f7223 */ /* 0x010fc80000000002 */
[----:B-----5:R-:W-:-:S04]  /*ba70*/  FFMA R31, R30, R37, R31 ;  /* 0x000000251e1f7223 */ /* 0x020fc8000000001f */
[----:B------:R-:W-:-:S04]  /*ba80*/  FFMA R28, R28, R35, R31 ;  /* 0x000000231c1c7223 */ /* 0x000fc8000000001f */
[----:B------:R-:W-:Y:S01]  /*ba90*/  FFMA R2, R33, R34, R28 ;  /* 0x0000002221027223 */ /* 0x000fe2000000001c */
[----:B------:R-:W-:Y:S06]  /*baa0*/  @P2 BRA `(.L_x_93) ;  /* 0xfffffffc001c2947 */ /* 0x000fec000383ffff */
.L_x_92:
[----:B------:R-:W-:Y:S01]  /*bab0*/  LOP3.LUT R22, R21, 0x7, RZ, 0xc0, !PT ;  /* 0x0000000715167812 */ /* 0x000fe200078ec0ff */
[----:B------:R-:W-:Y:S06]  /*bac0*/  @!P0 BRA `(.L_x_94) ;  /* 0x0000000400ac8947 */ /* 0x000fec0003800000 */
[----:B------:R-:W-:Y:S02]  /*bad0*/  ISETP.GE.U32.AND P3, PT, R8, 0x8, PT ;  /* 0x000000080800780c */ /* 0x000fe40003f66070 */
[----:B------:R-:W-:-:S11]  /*bae0*/  ISETP.NE.AND P2, PT, R22, RZ, PT ;  /* 0x000000ff1600720c */ /* 0x000fd60003f45270 */
[----:B------:R-:W-:Y:S05]  /*baf0*/  @!P3 BRA `(.L_x_95) ;  /* 0x0000000000a4b947 */ /* 0x000fea0003800000 */
        /* <DEDUP_REMOVED lines=41> */
.L_x_95:
[----:B------:R-:W-:Y:S05]  /*bd90*/  @!P2 BRA `(.L_x_94) ;  /* 0x0000000000f8a947 */ /* 0x000fea0003800000 */
[----:B------:R-:W-:Y:S02]  /*bda0*/  ISETP.GE.U32.AND P3, PT, R22, 0x4, PT ;  /* 0x000000041600780c */ /* 0x000fe40003f66070 */
[----:B------:R-:W-:-:S04]  /*bdb0*/  LOP3.LUT R13, R21, 0x3, RZ, 0xc0, !PT ;  /* 0x00000003150d7812 */ /* 0x000fc800078ec0ff */
[----:B------:R-:W-:-:S07]  /*bdc0*/  ISETP.NE.AND P2, PT, R13, RZ, PT ;  /* 0x000000ff0d00720c */ /* 0x000fce0003f45270 */
[----:B------:R-:W-:Y:S06]  /*bdd0*/  @!P3 BRA `(.L_x_96) ;  /* 0x000000000074b947 */ /* 0x000fec0003800000 */
[----:B------:R-:W0:Y:S01]  /*bde0*/  LDC.64 R16, c[0x0][0x3a0] ;  /* 0x0000e800ff107b82 */ /* 0x000e220000000a00 */
[----:B------:R-:W1:Y:S01]  /*bdf0*/  LDCU.64 UR4, c[0x0][0x3a0] ;  /* 0x00007400ff0477ac */ /* 0x000e620008000a00 */
[-C--:B------:R-:W-:Y:S02]  /*be00*/  IADD3 R20, P4, PT, R3, R12.reuse, RZ ;  /* 0x0000000c03147210 */ /* 0x080fe40007f9e0ff */
[-C--:B------:R-:W-:Y:S02]  /*be10*/  IADD3 R11, PT, PT, R9, R12.reuse, RZ ;  /* 0x0000000c090b7210 */ /* 0x080fe40007ffe0ff */
        /* <DEDUP_REMOVED lines=25> */
.L_x_96:
        /* <DEDUP_REMOVED lines=29> */
.L_x_94:
[----:B------:R-:W-:-:S05]  /*c180*/  IADD3 R14, PT, PT, R0, R21, RZ ;  /* 0x00000015000e7210 */ /* 0x000fca0007ffe0ff */
[----:B------:R-:W-:-:S06]  /*c190*/  IMAD.WIDE.U32 R4, R14, 0x4, R6 ;  /* 0x000000040e047825 */ /* 0x000fcc00078e0006 */
[----:B------:R-:W2:Y:S01]  /*c1a0*/  LDG.E R4, desc[UR6][R4.64] ;  /* 0x0000000604047981 */ /* 0x000ea2000c1e1900 */
[----:B------:R-:W-:Y:S01]  /*c1b0*/  MOV R12, RZ ;  /* 0x000000ff000c7202 */ /* 0x000fe20000000f00 */
[----:B------:R-:W-:Y:S02]  /*c1c0*/  IMAD R13, R14, R21, RZ ;  /* 0x000000150e0d7224 */ /* 0x000fe400078e02ff */
[----:B--2---:R-:W-:Y:S01]  /*c1d0*/  FADD R9, RZ, R4 ;  /* 0x00000004ff097221 */ /* 0x004fe20000000000 */
[----:B------:R-:W-:Y:S06]  /*c1e0*/  @!P1 BRA `(.L_x_97) ;  /* 0x0000000000ec9947 */ /* 0x000fec0003800000 */
[----:B------:R-:W-:Y:S01]  /*c1f0*/  LOP3.LUT R12, R21, 0xfffffff0, RZ, 0xc0, !PT ;  /* 0xfffffff0150c7812 */ /* 0x000fe200078ec0ff */
[----:B------:R-:W-:-:S06]  /*c200*/  UMOV UR4, URZ ;  /* 0x000000ff00047c82 */ /* 0x000fcc0008000000 */
.L_x_98:
        /* <DEDUP_REMOVED lines=37> */
[----:B------:R-:W5:Y:S01]  /*c460*/  LDG.E R32, desc[UR6][R10.64+0x30] ;  /* 0x000030060a207981 */ /* 0x000f62000c1e1900 */
[----:B------:R-:W-:-:S03]  /*c470*/  FFMA R35, R19, R20, R34 ;  /* 0x0000001413237223 */ /* 0x000fc60000000022 */
[----:B------:R-:W5:Y:S04]  /*c480*/  LDG.E R20, desc[UR6][R4.64+0x34] ;  /* 0x0000340604147981 */ /* 0x000f68000c1e1900 */
[----:B------:R-:W5:Y:S04]  /*c490*/  LDG.E R31, desc[UR6][R10.64+0x34] ;  /* 0x000034060a1f7981 */ /* 0x000f68000c1e1900 */
[----:B------:R-:W5:Y:S04]  /*c4a0*/  LDG.E R19, desc[UR6][R4.64+0x38] ;  /* 0x0000380604137981 */ /* 0x000f68000c1e1900 */
[----:B------:R-:W5:Y:S04]  /*c4b0*/  LDG.E R34, desc[UR6][R10.64+0x38] ;  /* 0x000038060a227981 */ /* 0x000f68000c1e1900 */
[----:B------:R-:W5:Y:S01]  /*c4c0*/  LDG.E R33, desc[UR6][R4.64+0x3c] ;  /* 0x00003c0604217981 */ /* 0x000f62000c1e1900 */
[----:B------:R-:W-:-:S04]  /*c4d0*/  FFMA R15, R18, R15, R35 ;  /* 0x0000000f120f7223 */ /* 0x000fc80000000023 */
[----:B------:R-:W-:Y:S01]  /*c4e0*/  FFMA R16, R16, R17, R15 ;  /* 0x0000001110107223 */ /* 0x000fe2000000000f */
[----:B------:R-:W-:-:S06]  /*c4f0*/  UIADD3 UR4, UPT, UPT, UR4, 0x10, URZ ;  /* 0x0000001004047890 */ /* 0x000fcc000fffe0ff */
[----:B------:R-:W-:Y:S01]  /*c500*/  ISETP.NE.AND P2, PT, R12, UR4, PT ;  /* 0x000000040c007c0c */ /* 0x000fe2000bf45270 */
[----:B--2---:R-:W-:-:S04]  /*c510*/  FFMA R16, R23, R26, R16 ;  /* 0x0000001a17107223 */ /* 0x004fc80000000010 */
[----:B---3--:R-:W-:-:S04]  /*c520*/  FFMA R16, R9, R24, R16 ;  /* 0x0000001809107223 */ /* 0x008fc80000000010 */
[----:B----4-:R-:W-:-:S04]  /*c530*/  FFMA R16, R25, R28, R16 ;  /* 0x0000001c19107223 */ /* 0x010fc80000000010 */
[----:B-----5:R-:W-:-:S04]  /*c540*/  FFMA R16, R27, R30, R16 ;  /* 0x0000001e1b107223 */ /* 0x020fc80000000010 */
[----:B------:R-:W-:-:S04]  /*c550*/  FFMA R29, R29, R32, R16 ;  /* 0x000000201d1d7223 */ /* 0x000fc80000000010 */
[----:B------:R-:W-:-:S04]  /*c560*/  FFMA R20, R20, R31, R29 ;  /* 0x0000001f14147223 */ /* 0x000fc8000000001d */
[----:B------:R-:W-:-:S04]  /*c570*/  FFMA R20, R19, R34, R20 ;  /* 0x0000002213147223 */ /* 0x000fc80000000014 */
[----:B------:R-:W-:Y:S01]  /*c580*/  FFMA R9, R33, R36, R20 ;  /* 0x0000002421097223 */ /* 0x000fe20000000014 */
[----:B------:R-:W-:Y:S06]  /*c590*/  @P2 BRA `(.L_x_98) ;  /* 0xfffffffc001c2947 */ /* 0x000fec000383ffff */
.L_x_97:
[----:B------:R-:W-:Y:S05]  /*c5a0*/  @!P0 BRA `(.L_x_99) ;  /* 0x0000000400ac8947 */ /* 0x000fea0003800000 */
        /* <DEDUP_REMOVED lines=24> */
[----:B------:R-:W5:Y:S04]  /*c730*/  LDG.E R23, desc[UR6][R4.64+0x4] ;  /* 0x0000040604177981 */ /* 0x000f68000c1e1900 */
        /* <DEDUP_REMOVED lines=12> */
[----:B-----5:R-:W-:-:S04]  /*c800*/  FFMA R17, R20, R23, R17 ;  /* 0x0000001714117223 */ /* 0x020fc80000000011 */
[----:B--2---:R-:W-:-:S04]  /*c810*/  FFMA R17, R24, R25, R17 ;  /* 0x0000001918117223 */ /* 0x004fc80000000011 */
[----:B---3--:R-:W-:-:S04]  /*c820*/  FFMA R17, R26, R27, R17 ;  /* 0x0000001b1a117223 */ /* 0x008fc80000000011 */
[----:B------:R-:W-:-:S04]  /*c830*/  FFMA R17, R28, R29, R17 ;  /* 0x0000001d1c117223 */ /* 0x000fc80000000011 */
[----:B------:R-:W-:-:S04]  /*c840*/  FFMA R30, R30, R19, R17 ;  /* 0x000000131e1e7223 */ /* 0x000fc80000000011 */
[----:B------:R-:W-:-:S04]  /*c850*/  FFMA R15, R15, R16, R30 ;  /* 0x000000100f0f7223 */ /* 0x000fc8000000001e */
[----:B------:R-:W-:-:S07]  /*c860*/  FFMA R9, R32, R31, R15 ;  /* 0x0000001f20097223 */ /* 0x000fce000000000f */
.L_x_100:
        /* <DEDUP_REMOVED lines=22> */
[----:B---3--:R-:W-:-:S04]  /*c9d0*/  LEA R4, P4, R24, R4, 0x2 ;  /* 0x0000000418047211 */ /* 0x008fc800078810ff */
[----:B------:R-:W-:Y:S02]  /*c9e0*/  LEA.HI.X R5, R24, R5, R26, 0x2, P4 ;  /* 0x0000000518057211 */ /* 0x000fe400020f141a */
[----:B------:R-:W3:Y:S04]  /*c9f0*/  LDG.E R24, desc[UR6][R10.64+0x8] ;  /* 0x000008060a187981 */ /* 0x000ee8000c1e1900 */
[----:B------:R-:W2:Y:S04]  /*ca00*/  LDG.E R23, desc[UR6][R4.64+0x4] ;  /* 0x0000040604177981 */ /* 0x000ea8000c1e1900 */
        /* <DEDUP_REMOVED lines=8> */
.L_x_101:
        /* <DEDUP_REMOVED lines=21> */
[----:B0-----:R-:W-:-:S04]  /*cbe0*/  LEA R4, P3, R16, R4, 0x2 ;  /* 0x0000000410047211 */ /* 0x001fc800078610ff */
[----:B------:R-:W-:Y:S02]  /*cbf0*/  LEA.HI.X R5, R16, R5, R12, 0x2, P3 ;  /* 0x0000000510057211 */ /* 0x000fe400018f140c */
[----:B------:R-:W2:Y:S04]  /*cc00*/  LDG.E R12, desc[UR6][R10.64+0x4] ;  /* 0x000004060a0c7981 */ /* 0x000ea8000c1e1900 */
[----:B------:R-:W2:Y:S04]  /*cc10*/  LDG.E R13, desc[UR6][R4.64+0x4] ;  /* 0x00000406040d7981 */ /* 0x000ea8000c1e1900 */
[----:B------:R-:W3:Y:S04]  /*cc20*/  @P4 LDG.E R16, desc[UR6][R10.64+0x8] ;  /* 0x000008060a104981 */ /* 0x000ee8000c1e1900 */
[----:B------:R-:W3:Y:S01]  /*cc30*/  @P4 LDG.E R15, desc[UR6][R4.64+0x8] ;  /* 0x00000806040f4981 */ /* 0x000ee2000c1e1900 */
[----:B--2---:R-:W-:-:S04]  /*cc40*/  FFMA R9, R12, R13, R9 ;  /* 0x0000000d0c097223 */ /* 0x004fc80000000009 */
[----:B---3--:R-:W-:-:S07]  /*cc50*/  @P4 FFMA R9, R16, R15, R9 ;  /* 0x0000000f10094223 */ /* 0x008fce0000000009 */
.L_x_99:
[----:B------:R-:W-:-:S05]  /*cc60*/  IADD3 R14, PT, PT, R14, R21, RZ ;  /* 0x000000150e0e7210 */ /* 0x000fca0007ffe0ff */
[----:B------:R-:W-:-:S06]  /*cc70*/  IMAD.WIDE.U32 R4, R14, 0x4, R6 ;  /* 0x000000040e047825 */ /* 0x000fcc00078e0006 */
[----:B------:R-:W2:Y:S01]  /*cc80*/  LDG.E R4, desc[UR6][R4.64] ;  /* 0x0000000604047981 */ /* 0x000ea2000c1e1900 */
[----:B------:R-:W-:Y:S02]  /*cc90*/  HFMA2 R16, -RZ, RZ, 0, 0 ;  /* 0x00000000ff107431 */ /* 0x000fe400000001ff */
[----:B------:R-:W-:Y:S02]  /*cca0*/  IMAD R13, R14, R21, RZ ;  /* 0x000000150e0d7224 */ /* 0x000fe400078e02ff */
[----:B--2---:R-:W-:Y:S01]  /*ccb0*/  FADD R12, RZ, R4 ;  /* 0x00000004ff0c7221 */ /* 0x004fe20000000000 */
[----:B------:R-:W-:Y:S06]  /*ccc0*/  @!P1 BRA `(.L_x_102) ;  /* 0x0000000000ec9947 */ /* 0x000fec0003800000 */
[----:B------:R-:W-:Y:S01]  /*ccd0*/  LOP3.LUT R16, R21, 0xfffffff0, RZ, 0xc0, !PT ;  /* 0xfffffff015107812 */ /* 0x000fe200078ec0ff */
[----:B------:R-:W-:-:S06]  /*cce0*/  UMOV UR4, URZ ;  /* 0x000000ff00047c82 */ /* 0x000fcc0008000000 */
.L_x_103:
        /* <DEDUP_REMOVED lines=39> */
[----:B------:R-:W-:-:S03]  /*cf60*/  FFMA R37, R30, R29, R31 ;  /* 0x0000001d1e257223 */ /* 0x000fc6000000001f */
[----:B------:R-:W5:Y:S04]  /*cf70*/  LDG.E R31, desc[UR6][R4.64+0x30] ;  /* 0x00003006041f7981 */ /* 0x000f68000c1e1900 */
[----:B------:R-:W5:Y:S04]  /*cf80*/  LDG.E R32, desc[UR6][R10.64+0x30] ;  /* 0x000030060a207981 */ /* 0x000f68000c1e1900 */
[----:B------:R-:W5:Y:S04]  /*cf90*/  LDG.E R30, desc[UR6][R4.64+0x34] ;  /* 0x00003406041e7981 */ /* 0x000f68000c1e1900 */
[----:B------:R-:W5:Y:S01]  /*cfa0*/  LDG.E R29, desc[UR6][R4.64+0x38] ;  /* 0x00003806041d7981 */ /* 0x000f62000c1e1900 */
[----:B------:R-:W-:Y:S01]  /*cfb0*/  FFMA R18, R15, R18, R37 ;  /* 0x000000120f127223 */ /* 0x000fe20000000025 */
        /* <DEDUP_REMOVED lines=8> */
[----:B------:R-:W-:-:S04]  /*d040*/  FFMA R30, R30, R35, R31 ;  /* 0x000000231e1e7223 */ /* 0x000fc8000000001f */
[----:B------:R-:W-:-:S04]  /*d050*/  FFMA R30, R29, R34, R30 ;  /* 0x000000221d1e7223 */ /* 0x000fc8000000001e */
[----:B------:R-:W-:Y:S01]  /*d060*/  FFMA R12, R33, R36, R30 ;  /* 0x00000024210c7223 */ /* 0x000fe2000000001e */
[----:B------:R-:W-:Y:S06]  /*d070*/  @P2 BRA `(.L_x_103) ;  /* 0xfffffffc001c2947 */ /* 0x000fec000383ffff */
.L_x_102:
        /* <DEDUP_REMOVED lines=46> */
.L_x_105:
        /* <DEDUP_REMOVED lines=34> */
.L_x_106:
        /* <DEDUP_REMOVED lines=29> */
.L_x_104:
        /* <DEDUP_REMOVED lines=9> */
.L_x_108:
        /* <DEDUP_REMOVED lines=57> */
.L_x_107:
[----:B------:R-:W-:Y:S01]  /*db70*/  IMAD.MOV.U32 R5, RZ, RZ, R12 ;  /* 0x000000ffff057224 */ /* 0x000fe200078e000c */
[----:B------:R-:W-:Y:S06]  /*db80*/  @!P0 BRA `(.L_x_109) ;  /* 0x0000000400ac8947 */ /* 0x000fec0003800000 */
[----:B------:R-:W-:Y:S02]  /*db90*/  ISETP.GE.U32.AND P0, PT, R8, 0x8, PT ;  /* 0x000000080800780c */ /* 0x000fe40003f06070 */
[----:B------:R-:W-:-:S11]  /*dba0*/  ISETP.NE.AND P2, PT, R22, RZ, PT ;  /* 0x000000ff1600720c */ /* 0x000fd60003f45270 */
[----:B------:R-:W-:Y:S05]  /*dbb0*/  @!P0 BRA `(.L_x_110) ;  /* 0x0000000000a48947 */ /* 0x000fea0003800000 */
        /* <DEDUP_REMOVED lines=41> */
.L_x_110:
        /* <DEDUP_REMOVED lines=34> */
.L_x_111:
        /* <DEDUP_REMOVED lines=29> */
.L_x_109:
[----:B------:R-:W-:Y:S01]  /*e240*/  MOV R6, R17 ;  /* 0x0000001100067202 */ /* 0x000fe20000000f00 */
[----:B------:R-:W-:Y:S06]  /*e250*/  BRA `(.L_x_13) ;  /* 0x0000002c00247947 */ /* 0x000fec0003800000 */
.L_x_91:
        /* <DEDUP_REMOVED lines=12> */
.L_x_113:
        /* <DEDUP_REMOVED lines=57> */
.L_x_112:
[----:B------:R-:W-:Y:S01]  /*e6b0*/  LOP3.LUT R20, R21, 0x7, RZ, 0xc0, !PT ;  /* 0x0000000715147812 */ /* 0x000fe200078ec0ff */
        /* <DEDUP_REMOVED lines=45> */
.L_x_115:
        /* <DEDUP_REMOVED lines=34> */
.L_x_116:
        /* <DEDUP_REMOVED lines=29> */
.L_x_114:
[----:B------:R-:W0:Y:S01]  /*ed80*/  LDC.64 R8, c[0x0][0x3b0] ;  /* 0x0000ec00ff087b82 */ /* 0x000e220000000a00 */
[----:B------:R-:W-:-:S05]  /*ed90*/  IADD3 R15, PT, PT, R0, R21, RZ ;  /* 0x00000015000f7210 */ /* 0x000fca0007ffe0ff */
[----:B------:R-:W-:-:S06]  /*eda0*/  IMAD.WIDE.U32 R12, R15, 0x4, R6 ;  /* 0x000000040f0c7825 */ /* 0x000fcc00078e0006 */
[----:B------:R-:W2:Y:S01]  /*edb0*/  LDG.E R12, desc[UR6][R12.64] ;  /* 0x000000060c0c7981 */ /* 0x000ea2000c1e1900 */
[----:B0-----:R-:W-:-:S05]  /*edc0*/  IMAD.WIDE.U32 R4, R0, 0x4, R8 ;  /* 0x0000000400047825 */ /* 0x001fca00078e0008 */
[----:B------:R0:W5:Y:S01]  /*edd0*/  LDG.E R19, desc[UR6][R4.64] ;  /* 0x0000000604137981 */ /* 0x000162000c1e1900 */
[----:B------:R-:W-:Y:S01]  /*ede0*/  MOV R14, RZ ;  /* 0x000000ff000e7202 */ /* 0x000fe20000000f00 */
[----:B------:R-:W-:Y:S02]  /*edf0*/  IMAD R17, R15, R21, RZ ;  /* 0x000000150f117224 */ /* 0x000fe400078e02ff */
[----:B--2---:R-:W-:Y:S01]  /*ee00*/  FADD R11, RZ, R12 ;  /* 0x0000000cff0b7221 */ /* 0x004fe20000000000 */
[----:B0-----:R-:W-:Y:S06]  /*ee10*/  @!P1 BRA `(.L_x_117) ;  /* 0x0000000000ec9947 */ /* 0x001fec0003800000 */
[----:B------:R-:W-:Y:S01]  /*ee20*/  LOP3.LUT R14, R21, 0xfffffff0, RZ, 0xc0, !PT ;  /* 0xfffffff0150e7812 */ /* 0x000fe200078ec0ff */
[----:B------:R-:W-:-:S06]  /*ee30*/  UMOV UR4, URZ ;  /* 0x000000ff00047c82 */ /* 0x000fcc0008000000 */
.L_x_118:
        /* <DEDUP_REMOVED lines=57> */
.L_x_117:
[----:B-----5:R-:W-:Y:S01]  /*f1d0*/  FADD R2, R19, R2 ;  /* 0x0000000213027221 */ /* 0x020fe20000000000 */
[----:B------:R-:W-:Y:S06]  /*f1e0*/  @!P0 BRA `(.L_x_119) ;  /* 0x0000000400ac8947 */ /* 0x000fec0003800000 */
[----:B------:R-:W-:Y:S02]  /*f1f0*/  ISETP.GE.U32.AND P3, PT, R10, 0x8, PT ;  /* 0x000000080a00780c */ /* 0x000fe40003f66070 */
[----:B------:R-:W-:-:S11]  /*f200*/  ISETP.NE.AND P2, PT, R20, RZ, PT ;  /* 0x000000ff1400720c */ /* 0x000fd60003f45270 */
[----:B------:R-:W-:Y:S05]  /*f210*/  @!P3 BRA `(.L_x_120) ;  /* 0x0000000000a4b947 */ /* 0x000fea0003800000 */
[----:B------:R-:W0:Y:S01]  /*f220*/  LDC.64 R18, c[0x0][0x388] ;  /* 0x0000e200ff127b82 */ /* 0x000e220000000a00 */
[----:B------:R-:W1:Y:S01]  /*f230*/  LDCU.64 UR4, c[0x0][0x3a0] ;  /* 0x00007400ff0477ac */ /* 0x000e620008000a00 */
[CC--:B------:R-:W-:Y:S02]  /*f240*/  IADD3 R27, PT, PT, R3.reuse, R14.reuse, RZ ;  /* 0x0000000e031b7210 */ /* 0x0c0fe40007ffe0ff */
[-C--:B------:R-:W-:Y:S02]  /*f250*/  IADD3 R16, P4, PT, R3, R14.reuse, RZ ;  /* 0x0000000e03107210 */ /* 0x080fe40007f9e0ff */
[CC--:B------:R-:W-:Y:S02]  /*f260*/  IADD3 R25, P3, PT, R17.reuse, R14.reuse, RZ ;  /* 0x0000000e11197210 */ /* 0x0c0fe40007f7e0ff */
[----:B------:R-:W2:Y:S01]  /*f270*/  LDC.64 R4, c[0x0][0x388] ;  /* 0x0000e200ff047b82 */ /* 0x000ea20000000a00 */
[----:B------:R-:W-:Y:S02]  /*f280*/  IADD3 R13, PT, PT, R17, R14, RZ ;  /* 0x0000000e110d7210 */ /* 0x000fe40007ffe0ff */
[----:B------:R-:W-:-:S02]  /*f290*/  IADD3.X R24, PT, PT, RZ, RZ, RZ, P4, !PT ;  /* 0x000000ffff187210 */ /* 0x000fc400027fe4ff */
[----:B------:R-:W-:-:S03]  /*f2a0*/  IADD3.X R28, PT, PT, RZ, RZ, RZ, P3, !PT ;  /* 0x000000ffff1c7210 */ /* 0x000fc60001ffe4ff */
[----:B------:R-:W3:Y:S01]  /*f2b0*/  LDC.64 R22, c[0x0][0x3a0] ;  /* 0x0000e800ff167b82 */ /* 0x000ee20000000a00 */
[----:B-1----:R-:W-:Y:S01]  /*f2c0*/  LEA R12, P3, R25, UR4, 0x2 ;  /* 0x00000004190c7c11 */ /* 0x002fe2000f8610ff */
[----:B0-----:R-:W-:-:S06]  /*f2d0*/  IMAD.WIDE.U32 R26, R27, 0x4, R18 ;  /* 0x000000041b1a7825 */ /* 0x001fcc00078e0012 */
[----:B------:R-:W4:Y:S01]  /*f2e0*/  LDG.E R26, desc[UR6][R26.64] ;  /* 0x000000061a1a7981 */ /* 0x000f22000c1e1900 */
[----:B--2---:R-:W-:-:S04]  /*f2f0*/  LEA R4, P4, R16, R4, 0x2 ;  /* 0x0000000410047211 */ /* 0x004fc800078810ff */
[----:B------:R-:W-:Y:S01]  /*f300*/  LEA.HI.X R5, R16, R5, R24, 0x2, P4 ;  /* 0x0000000510057211 */ /* 0x000fe200020f1418 */
[----:B---3--:R-:W-:Y:S01]  /*f310*/  IMAD.WIDE.U32 R22, R13, 0x4, R22 ;  /* 0x000000040d167825 */ /* 0x008fe200078e0016 */
[----:B------:R-:W-:-:S03]  /*f320*/  LEA.HI.X R13, R25, UR5, R28, 0x2, P3 ;  /* 0x00000005190d7c11 */ /* 0x000fc600098f141c */
        /* <DEDUP_REMOVED lines=24> */
.L_x_120:
        /* <DEDUP_REMOVED lines=34> */
.L_x_121:
        /* <DEDUP_REMOVED lines=29> */
.L_x_119:
[C---:B------:R-:W-:Y:S01]  /*f8a0*/  IADD3 R14, PT, PT, R15.reuse, R21, RZ ;  /* 0x000000150f0e7210 */ /* 0x040fe20007ffe0ff */
[----:B------:R-:W-:-:S04]  /*f8b0*/  IMAD.WIDE.U32 R18, R15, 0x4, R8 ;  /* 0x000000040f127825 */ /* 0x000fc800078e0008 */
[C---:B------:R-:W-:Y:S02]  /*f8c0*/  IMAD.WIDE.U32 R4, R14.reuse, 0x4, R6 ;  /* 0x000000040e047825 */ /* 0x040fe400078e0006 */
[----:B------:R0:W5:Y:S04]  /*f8d0*/  LDG.E R18, desc[UR6][R18.64] ;  /* 0x0000000612127981 */ /* 0x000168000c1e1900 */
[----:B------:R-:W2:Y:S01]  /*f8e0*/  LDG.E R4, desc[UR6][R4.64] ;  /* 0x0000000604047981 */ /* 0x000ea2000c1e1900 */
[----:B------:R-:W-:Y:S02]  /*f8f0*/  HFMA2 R16, -RZ, RZ, 0, 0 ;  /* 0x00000000ff107431 */ /* 0x000fe400000001ff */
[----:B------:R-:W-:Y:S02]  /*f900*/  IMAD R17, R14, R21, RZ ;  /* 0x000000150e117224 */ /* 0x000fe400078e02ff */
[----:B--2---:R-:W-:Y:S01]  /*f910*/  FADD R15, RZ, R4 ;  /* 0x00000004ff0f7221 */ /* 0x004fe20000000000 */
[----:B0-----:R-:W-:Y:S06]  /*f920*/  @!P1 BRA `(.L_x_122) ;  /* 0x0000000000ec9947 */ /* 0x001fec0003800000 */
[----:B------:R-:W-:Y:S01]  /*f930*/  LOP3.LUT R16, R21, 0xfffffff0, RZ, 0xc0, !PT ;  /* 0xfffffff015107812 */ /* 0x000fe200078ec0ff */
[----:B------:R-:W-:-:S06]  /*f940*/  UMOV UR4, URZ ;  /* 0x000000ff00047c82 */ /* 0x000fcc0008000000 */
.L_x_123:
        /* <DEDUP_REMOVED lines=22> */
[----:B------:R-:W2:Y:S04]  /*fab0*/  LDG.E R22, desc[UR6][R12.64+0x18] ;  /* 0x000018060c167981 */ /* 0x000ea8000c1e1900 */
[----:B------:R-:W2:Y:S01]  /*fac0*/  LDG.E R19, desc[UR6][R4.64+0x1c] ;  /* 0x00001c0604137981 */ /* 0x000ea2000c1e1900 */
[----:B---3--:R-:W-:-:S03]  /*fad0*/  FFMA R34, R34, R33, R31 ;  /* 0x0000002122227223 */ /* 0x008fc6000000001f */
[----:B------:R-:W3:Y:S01]  /*fae0*/  LDG.E R31, desc[UR6][R12.64+0x34] ;  /* 0x000034060c1f7981 */ /* 0x000ee2000c1e1900 */
[----:B----4-:R-:W-:-:S03]  /*faf0*/  FFMA R34, R25, R28, R34 ;  /* 0x0000001c19227223 */ /* 0x010fc60000000022 */
[----:B------:R-:W4:Y:S04]  /*fb00*/  LDG.E R28, desc[UR6][R4.64+0x20] ;  /* 0x00002006041c7981 */ /* 0x000f28000c1e1900 */
[----:B------:R-:W4:Y:S01]  /*fb10*/  LDG.E R25, desc[UR6][R12.64+0x20] ;  /* 0x000020060c197981 */ /* 0x000f22000c1e1900 */
        /* <DEDUP_REMOVED lines=9> */
[----:B------:R-:W3:Y:S01]  /*fbb0*/  LDG.E R33, desc[UR6][R4.64+0x3c] ;  /* 0x00003c0604217981 */ /* 0x000ee2000c1e1900 */
[----:B--2---:R-:W-:-:S03]  /*fbc0*/  FFMA R34, R15, R22, R34 ;  /* 0x000000160f227223 */ /* 0x004fc60000000022 */
[----:B------:R-:W2:Y:S04]  /*fbd0*/  LDG.E R15, desc[UR6][R4.64+0x30] ;  /* 0x00003006040f7981 */ /* 0x000ea8000c1e1900 */
[----:B------:R-:W2:Y:S01]  /*fbe0*/  LDG.E R22, desc[UR6][R12.64+0x30] ;  /* 0x000030060c167981 */ /* 0x000ea2000c1e1900 */
[----:B------:R-:W-:-:S03]  /*fbf0*/  FFMA R35, R19, R24, R34 ;  /* 0x0000001813237223 */ /* 0x000fc60000000022 */
[----:B------:R-:W2:Y:S04]  /*fc00*/  LDG.E R24, desc[UR6][R4.64+0x34] ;  /* 0x0000340604187981 */ /* 0x000ea8000c1e1900 */
[----:B------:R-:W2:Y:S04]  /*fc10*/  LDG.E R19, desc[UR6][R4.64+0x38] ;  /* 0x0000380604137981 */ /* 0x000ea8000c1e1900 */
[----:B------:R-:W2:Y:S01]  /*fc20*/  LDG.E R34, desc[UR6][R12.64+0x38] ;  /* 0x000038060c227981 */ /* 0x000ea2000c1e1900 */
[----:B----4-:R-:W-:Y:S01]  /*fc30*/  FFMA R28, R28, R25, R35 ;  /* 0x000000191c1c7223 */ /* 0x010fe20000000023 */
[----:B------:R-:W-:-:S03]  /*fc40*/  UIADD3 UR4, UPT, UPT, UR4, 0x10, URZ ;  /* 0x0000001004047890 */ /* 0x000fc6000fffe0ff */
[----:B---3--:R-:W-:-:S03]  /*fc50*/  FFMA R28, R27, R30, R28 ;  /* 0x0000001e1b1c7223 */ /* 0x008fc6000000001c */
[----:B------:R-:W-:Y:S01]  /*fc60*/  ISETP.NE.AND P2, PT, R16, UR4, PT ;  /* 0x0000000410007c0c */ /* 0x000fe2000bf45270 */
[----:B------:R-:W-:-:S04]  /*fc70*/  FFMA R28, R29, R32, R28 ;  /* 0x000000201d1c7223 */ /* 0x000fc8000000001c */
[----:B------:R-:W-:-:S04]  /*fc80*/  FFMA R26, R23, R26, R28 ;  /* 0x0000001a171a7223 */ /* 0x000fc8000000001c */
[----:B--2---:R-:W-:-:S04]  /*fc90*/  FFMA R15, R15, R22, R26 ;  /* 0x000000160f0f7223 */ /* 0x004fc8000000001a */
[----:B------:R-:W-:-:S04]  /*fca0*/  FFMA R24, R24, R31, R15 ;  /* 0x0000001f18187223 */ /* 0x000fc8000000000f */
[----:B------:R-:W-:-:S04]  /*fcb0*/  FFMA R24, R19, R34, R24 ;  /* 0x0000002213187223 */ /* 0x000fc80000000018 */
[----:B------:R-:W-:Y:S01]  /*fcc0*/  FFMA R15, R33, R36, R24 ;  /* 0x00000024210f7223 */ /* 0x000fe20000000018 */
[----:B------:R-:W-:Y:S06]  /*fcd0*/  @P2 BRA `(.L_x_123) ;  /* 0xfffffffc001c2947 */ /* 0x000fec000383ffff */
.L_x_122:
[----:B-----5:R-:W-:Y:S01]  /*fce0*/  FADD R4, R18, R11 ;  /* 0x0000000b12047221 */ /* 0x020fe20000000000 */
[----:B------:R-:W-:Y:S06]  /*fcf0*/  @!P0 BRA `(.L_x_124) ;  /* 0x0000000400ac8947 */ /* 0x000fec0003800000 */
[----:B------:R-:W-:Y:S02]  /*fd00*/  ISETP.GE.U32.AND P3, PT, R10, 0x8, PT ;  /* 0x000000080a00780c */ /* 0x000fe40003f66070 */
[----:B------:R-:W-:-:S11]  /*fd10*/  ISETP.NE.AND P2, PT, R20, RZ, PT ;  /* 0x000000ff1400720c */ /* 0x000fd60003f45270 */
[----:B------:R-:W-:Y:S05]  /*fd20*/  @!P3 BRA `(.L_x_125) ;  /* 0x0000000000a4b947 */ /* 0x000fea0003800000 */
[----:B------:R-:W0:Y:S01]  /*fd30*/  LDC.64 R12, c[0x0][0x388] ;  /* 0x0000e200ff0c7b82 */ /* 0x000e220000000a00 */
[----:B------:R-:W1:Y:S01]  /*fd40*/  LDCU.64 UR4, c[0x0][0x3a0] ;  /* 0x00007400ff0477ac */ /* 0x000e620008000a00 */
[-C--:B------:R-:W-:Y:S02]  /*fd50*/  IADD3 R26, P4, PT, R3, R16.reuse, RZ ;  /* 0x00000010031a7210 */ /* 0x080fe40007f9e0ff */
[CC--:B------:R-:W-:Y:S02]  /*fd60*/  IADD3 R23, P3, PT, R17.reuse, R16.reuse, RZ ;  /* 0x0000001011177210 */ /* 0x0c0fe40007f7e0ff */
[-C--:B------:R-:W-:Y:S02]  /*fd70*/  IADD3 R5, PT, PT, R17, R16.reuse, RZ ;  /* 0x0000001011057210 */ /* 0x080fe40007ffe0ff */
[----:B------:R-:W2:Y:S01]  /*fd80*/  LDC.64 R24, c[0x0][0x3a0] ;  /* 0x0000e800ff187b82 */ /* 0x000ea20000000a00 */
[----:B------:R-:W-:Y:S02]  /*fd90*/  IADD3 R11, PT, PT, R3, R16, RZ ;  /* 0x00000010030b7210 */ /* 0x000fe40007ffe0ff */
[----:B------:R-:W-:-:S02]  /*fda0*/  IADD3.X R27, PT, PT, RZ, RZ, RZ, P4, !PT ;  /* 0x000000ffff1b7210 */ /* 0x000fc400027fe4ff */
[----:B------:R-:W-:-:S03]  /*fdb0*/  IADD3.X R28, PT, PT, RZ, RZ, RZ, P3, !PT ;  /* 0x000000ffff1c7210 */ /* 0x000fc60001ffe4ff */
[----:B------:R-:W3:Y:S01]  /*fdc0*/  LDC.64 R18, c[0x0][0x388] ;  /* 0x0000e200ff127b82 */ /* 0x000ee20000000a00 */
[----:B-1----:R-:W-:-:S04]  /*fdd0*/  LEA R22, P3, R23, UR4, 0x2 ;  /* 0x0000000417167c11 */ /* 0x002fc8000f8610ff */
[----:B------:R-:W-:Y:S02]  /*fde0*/  LEA.HI.X R23, R23, UR5, R28, 0x2, P3 ;  /* 0x0000000517177c11 */ /* 0x000fe400098f141c */
[----:B0-----:R-:W-:-:S03]  /*fdf0*/  LEA R12, P4, R26, R12, 0x2 ;  /* 0x0000000c1a0c7211 */ /* 0x001fc600078810ff */
[----:B------:R-:W4:Y:S01]  /*fe00*/  LDG.E R34, desc[UR6][R22.64+0x4] ;  /* 0x0000040616227981 */ /* 0x000f22000c1e1900 */
[----:B------:R-:W-:Y:S01]  /*fe10*/  LEA.HI.X R13, R26, R13, R27, 0x2, P4 ;  /* 0x0000000d1a0d7211 */ /* 0x000fe200020f141b */
[----:B--2---:R-:W-:Y:S02]  /*fe20*/  IMAD.WIDE.U32 R24, R5, 0x4, R24 ;  /* 0x0000000405187825 */ /* 0x004fe400078e0018 */
[----:B------:R-:W2:Y:S04]  /*fe30*/  LDG.E R36, desc[UR6][R22.64+0x8] ;  /* 0x0000080616247981 */ /* 0x000ea8000c1e1900 */
[----:B------:R-:W5:Y:S01]  /*fe40*/  LDG.E R32, desc[UR6][R24.64] ;  /* 0x0000000618207981 */ /* 0x000f62000c1e1900 */
[----:B---3--:R-:W-:-:S03]  /*fe50*/  IMAD.WIDE.U32 R18, R11, 0x4, R18 ;  /* 0x000000040b127825 */ /* 0x008fc600078e0012 */
[----:B------:R-:W4:Y:S04]  /*fe60*/  LDG.E R33, desc[UR6][R12.64+0x4] ;  /* 0x000004060c217981 */ /* 0x000f28000c1e1900 */
        /* <DEDUP_REMOVED lines=13> */
[----:B-----5:R-:W-:-:S04]  /*ff40*/  FFMA R31, R32, R31, R15 ;  /* 0x0000001f201f7223 */ /* 0x020fc8000000000f */
[----:B----4-:R-:W-:-:S04]  /*ff50*/  FFMA R31, R34, R33, R31 ;  /* 0x00000021221f7223 */ /* 0x010fc8000000001f */
[----:B--2---:R-:W-:-:S04]  /*ff60*/  FFMA R31, R36, R35, R31 ;  /* 0x00000023241f7223 */ /* 0x004fc8000000001f */
[----:B---3--:R-:W-:-:S04]  /*ff70*/  FFMA R29, R28, R29, R31 ;  /* 0x0000001d1c1d7223 */ /* 0x008fc8000000001f */
[----:B------:R-:W-:-:S04]  /*ff80*/  FFMA R26, R26, R27, R29 ;  /* 0x0000001b1a1a7223 */ /* 0x000fc8000000001d */
[----:B------:R-:W-:-:S04]  /*ff90*/  FFMA R24, R11, R24, R26 ;  /* 0x000000180b187223 */ /* 0x000fc8000000001a */
[----:B------:R-:W-:-:S04]  /*ffa0*/  FFMA R5, R5, R30, R24 ;  /* 0x0000001e05057223 */ /* 0x000fc80000000018 */
[----:B------:R-:W-:-:S07]  /*ffb0*/  FFMA R15, R18, R19, R5 ;  /* 0x00000013120f7223 */ /* 0x000fce0000000005 */
.L_x_125:
        /* <DEDUP_REMOVED lines=34> */
.L_x_126:
        /* <DEDUP_REMOVED lines=29> */
.L_x_124:
[----:B------:R-:W-:-:S05]  /*103b0*/  IADD3 R11, PT, PT, R14, R21, RZ ;  /* 0x000000150e0b7210 */ /* 0x000fca0007ffe0ff */
[----:B------:R-:W-:-:S04]  /*103c0*/  IMAD.WIDE.U32 R12, R11, 0x4, R6 ;  /* 0x000000040b0c7825 */ /* 0x000fc800078e0006 */
[----:B------:R-:W-:Y:S02]  /*103d0*/  IMAD.WIDE.U32 R6, R14, 0x4, R8 ;  /* 0x000000040e067825 */ /* 0x000fe400078e0008 */
[----:B------:R-:W2:Y:S04]  /*103e0*/  LDG.E R12, desc[UR6][R12.64] ;  /* 0x000000060c0c7981 */ /* 0x000ea8000c1e1900 */
[----:B------:R0:W5:Y:S01]  /*103f0*/  LDG.E R16, desc[UR6][R6.64] ;  /* 0x0000000606107981 */ /* 0x000162000c1e1900 */
[----:B------:R-:W-:Y:S01]  /*10400*/  MOV R14, RZ ;  /* 0x000000ff000e7202 */ /* 0x000fe20000000f00 */
[----:B------:R-:W-:Y:S02]  /*10410*/  IMAD R17, R11, R21, RZ ;  /* 0x000000150b117224 */ /* 0x000fe400078e02ff */
[----:B--2---:R-:W-:Y:S01]  /*10420*/  FADD R18, RZ, R12 ;  /* 0x0000000cff127221 */ /* 0x004fe20000000000 */
[----:B0-----:R-:W-:Y:S06]  /*10430*/  @!P1 BRA `(.L_x_127) ;  /* 0x0000000000ec9947 */ /* 0x001fec0003800000 */
[----:B------:R-:W-:Y:S01]  /*10440*/  LOP3.LUT R14, R21, 0xfffffff0, RZ, 0xc0, !PT ;  /* 0xfffffff0150e7812 */ /* 0x000fe200078ec0ff */
[----:B------:R-:W-:-:S06]  /*10450*/  UMOV UR4, URZ ;  /* 0x000000ff00047c82 */ /* 0x000fcc0008000000 */
.L_x_128:
        /* <DEDUP_REMOVED lines=57> */
.L_x_127:
[----:B-----5:R-:W-:Y:S01]  /*107f0*/  FADD R5, R16, R15 ;  /* 0x0000000f10057221 */ /* 0x020fe20000000000 */
        /* <DEDUP_REMOVED lines=45> */
.L_x_130:
        /* <DEDUP_REMOVED lines=34> */
.L_x_131:
        /* <DEDUP_REMOVED lines=29> */
.L_x_129:
[----:B------:R-:W-:-:S06]  /*10ec0*/  IMAD.WIDE.U32 R8, R11, 0x4, R8 ;  /* 0x000000040b087825 */ /* 0x000fcc00078e0008 */
[----:B------:R-:W2:Y:S02]  /*10ed0*/  LDG.E R9, desc[UR6][R8.64] ;  /* 0x0000000608097981 */ /* 0x000ea4000c1e1900 */
[----:B--2---:R-:W-:-:S07]  /*10ee0*/  FADD R6, R9, R18 ;  /* 0x0000001209067221 */ /* 0x004fce0000000000 */
.L_x_13:
[----:B------:R-:W-:Y:S01]  /*10ef0*/  HFMA2 R7, -RZ, RZ, 0.96630859375, -0.0022525787353515625 ;  /* 0x3bbb989dff077431 */ /* 0x000fe200000001ff */
[----:B0-----:R-:W-:Y:S01]  /*10f00*/  MOV R8, 0x437c0000 ;  /* 0x437c000000087802 */ /* 0x001fe20000000f00 */
[----:B------:R-:W-:Y:S03]  /*10f10*/  BSSY.RECONVERGENT B0, `(.L_x_132) ;  /* 0x0000015000007945 */ /* 0x000fe60003800200 */
[----:B------:R-:W-:-:S04]  /*10f20*/  FFMA.SAT R7, R2, -R7, 0.5 ;  /* 0x3f00000002077423 */ /* 0x000fc80000002807 */
[----:B------:R-:W-:-:S04]  /*10f30*/  FFMA.RM R7, R7, R8, 12582913 ;  /* 0x4b40000107077423 */ /* 0x000fc80000004008 */
[C---:B------:R-:W-:Y:S01]  /*10f40*/  FADD R9, R7.reuse, -12583039 ;  /* 0xcb40007f07097421 */ /* 0x040fe20000000000 */
[----:B------:R-:W-:-:S03]  /*10f50*/  SHF.L.U32 R7, R7, 0x17, RZ ;  /* 0x0000001707077819 */ /* 0x000fc600000006ff */
[----:B------:R-:W-:-:S04]  /*10f60*/  FFMA R9, R2, -1.4426950216293334961, -R9 ;  /* 0xbfb8aa3b02097823 */ /* 0x000fc80000000809 */
[----:B------:R-:W-:-:S04]  /*10f70*/  FFMA R9, R2, -1.925963033500011079e-08, R9 ;  /* 0xb2a5706002097823 */ /* 0x000fc80000000009 */
[----:B------:R-:W0:Y:S02]  /*10f80*/  MUFU.EX2 R2, R9 ;  /* 0x0000000900027308 */ /* 0x000e240000000800 */
[----:B0-----:R-:W-:-:S04]  /*10f90*/  FFMA R7, R7, R2, 1 ;  /* 0x3f80000007077423 */ /* 0x001fc80000000002 */
[----:B------:R-:W-:-:S05]  /*10fa0*/  VIADD R2, R7, 0x1800000 ;  /* 0x0180000007027836 */ /* 0x000fca0000000000 */
[----:B------:R-:W-:-:S04]  /*10fb0*/  LOP3.LUT R2, R2, 0x7f800000, RZ, 0xc0, !PT ;  /* 0x7f80000002027812 */ /* 0x000fc800078ec0ff */
[----:B------:R-:W-:-:S13]  /*10fc0*/  ISETP.GT.U32.AND P0, PT, R2, 0x1ffffff, PT ;  /* 0x01ffffff0200780c */ /* 0x000fda0003f04070 */
[----:B------:R-:W-:Y:S05]  /*10fd0*/  @P0 BRA `(.L_x_133) ;  /* 0x0000000000100947 */ /* 0x000fea0003800000 */
[----:B------:R-:W-:-:S07]  /*10fe0*/  MOV R10, 0x11000 ;  /* 0x00011000000a7802 */ /* 0x000fce0000000f00 */
[----:B------:R-:W-:Y:S05]  /*10ff0*/  CALL.REL.NOINC `($__internal_0_$__cuda_sm20_rcp_rn_f32_slowpath) ;  /* 0x0000000400a47944 */ /* 0x000fea0003c00000 */
[----:B------:R-:W-:Y:S01]  /*11000*/  MOV R8, R2 ;  /* 0x0000000200087202 */ /* 0x000fe20000000f00 */
[----:B------:R-:W-:Y:S06]  /*11010*/  BRA `(.L_x_134) ;  /* 0x0000000000107947 */ /* 0x000fec0003800000 */
.L_x_133:
[----:B------:R-:W0:Y:S02]  /*11020*/  MUFU.RCP R8, R7 ;  /* 0x0000000700087308 */ /* 0x000e240000001000 */
[----:B0-----:R-:W-:-:S04]  /*11030*/  FFMA R2, R7, R8, -1 ;  /* 0xbf80000007027423 */ /* 0x001fc80000000008 */
[----:B------:R-:W-:-:S04]  /*11040*/  FADD.FTZ R7, -R2, -RZ ;  /* 0x800000ff02077221 */ /* 0x000fc80000010100 */
[----:B------:R-:W-:-:S07]  /*11050*/  FFMA R8, R8, R7, R8 ;  /* 0x0000000708087223 */ /* 0x000fce0000000008 */
.L_x_134:
[----:B------:R-:W-:Y:S05]  /*11060*/  BSYNC.RECONVERGENT B0 ;  /* 0x0000000000007941 */ /* 0x000fea0003800200 */
.L_x_132:
[----:B------:R-:W-:Y:S01]  /*11070*/  HFMA2 R7, -RZ, RZ, 0.96630859375, -0.0022525787353515625 ;  /* 0x3bbb989dff077431 */ /* 0x000fe200000001ff */
[----:B------:R-:W-:Y:S01]  /*11080*/  MOV R9, 0x437c0000 ;  /* 0x437c000000097802 */ /* 0x000fe20000000f00 */
[----:B------:R-:W-:Y:S03]  /*11090*/  BSSY.RECONVERGENT B0, `(.L_x_135) ;  /* 0x0000016000007945 */ /* 0x000fe60003800200 */
[----:B------:R-:W-:-:S04]  /*110a0*/  FFMA.SAT R2, R4, -R7, 0.5 ;  /* 0x3f00000004027423 */ /* 0x000fc80000002807 */
[----:B------:R-:W-:-:S04]  /*110b0*/  FFMA.RM R2, R2, R9, 12582913 ;  /* 0x4b40000102027423 */ /* 0x000fc80000004009 */
[C---:B------:R-:W-:Y:S01]  /*110c0*/  FADD R7, R2.reuse, -12583039 ;  /* 0xcb40007f02077421 */ /* 0x040fe20000000000 */
[----:B------:R-:W-:-:S03]  /*110d0*/  SHF.L.U32 R2, R2, 0x17, RZ ;  /* 0x0000001702027819 */ /* 0x000fc600000006ff */
[----:B------:R-:W-:-:S04]  /*110e0*/  FFMA R7, R4, -1.4426950216293334961, -R7 ;  /* 0xbfb8aa3b04077823 */ /* 0x000fc80000000807 */
[----:B------:R-:W-:-:S06]  /*110f0*/  FFMA R7, R4, -1.925963033500011079e-08, R7 ;  /* 0xb2a5706004077823 */ /* 0x000fcc0000000007 */
[----:B------:R-:W0:Y:S02]  /*11100*/  MUFU.EX2 R7, R7 ;  /* 0x0000000700077308 */ /* 0x000e240000000800 */
[----:B0-----:R-:W-:-:S05]  /*11110*/  FFMA R9, R2, R7, 1 ;  /* 0x3f80000002097423 */ /* 0x001fca0000000007 */
[----:B------:R-:W-:-:S04]  /*11120*/  IADD3 R2, PT, PT, R9, 0x1800000, RZ ;  /* 0x0180000009027810 */ /* 0x000fc80007ffe0ff */
[----:B------:R-:W-:-:S04]  /*11130*/  LOP3.LUT R2, R2, 0x7f800000, RZ, 0xc0, !PT ;  /* 0x7f80000002027812 */ /* 0x000fc800078ec0ff */
[----:B------:R-:W-:-:S13]  /*11140*/  ISETP.GT.U32.AND P0, PT, R2, 0x1ffffff, PT ;  /* 0x01ffffff0200780c */ /* 0x000fda0003f04070 */
[----:B------:R-:W-:Y:S05]  /*11150*/  @P0 BRA `(.L_x_136) ;  /* 0x0000000000140947 */ /* 0x000fea0003800000 */
[----:B------:R-:W-:Y:S01]  /*11160*/  IMAD.MOV.U32 R7, RZ, RZ, R9 ;  /* 0x000000ffff077224 */ /* 0x000fe200078e0009 */
[----:B------:R-:W-:-:S07]  /*11170*/  MOV R10, 0x11190 ;  /* 0x00011190000a7802 */ /* 0x000fce0000000f00 */
[----:B------:R-:W-:Y:S05]  /*11180*/  CALL.REL.NOINC `($__internal_0_$__cuda_sm20_rcp_rn_f32_slowpath) ;  /* 0x0000000400407944 */ /* 0x000fea0003c00000 */
[----:B------:R-:W-:Y:S01]  /*11190*/  MOV R4, R2 ;  /* 0x0000000200047202 */ /* 0x000fe20000000f00 */
[----:B------:R-:W-:Y:S06]  /*111a0*/  BRA `(.L_x_137) ;  /* 0x0000000000107947 */ /* 0x000fec0003800000 */
.L_x_136:
[----:B------:R-:W0:Y:S02]  /*111b0*/  MUFU.RCP R4, R9 ;  /* 0x0000000900047308 */ /* 0x000e240000001000 */
[----:B0-----:R-:W-:-:S04]  /*111c0*/  FFMA R2, R9, R4, -1 ;  /* 0xbf80000009027423 */ /* 0x001fc80000000004 */
[----:B------:R-:W-:-:S04]  /*111d0*/  FADD.FTZ R7, -R2, -RZ ;  /* 0x800000ff02077221 */ /* 0x000fc80000010100 */
[----:B------:R-:W-:-:S07]  /*111e0*/  FFMA R4, R4, R7, R4 ;  /* 0x0000000704047223 */ /* 0x000fce0000000004 */
.L_x_137:
[----:B------:R-:W-:Y:S05]  /*111f0*/  BSYNC.RECONVERGENT B0 ;  /* 0x0000000000007941 */ /* 0x000fea0003800200 */
.L_x_135:
[----:B------:R-:W-:Y:S01]  /*11200*/  HFMA2 R7, -RZ, RZ, 0.96630859375, -0.0022525787353515625 ;  /* 0x3bbb989dff077431 */ /* 0x000fe200000001ff */
[----:B------:R-:W-:Y:S01]  /*11210*/  MOV R10, 0x437c0000 ;  /* 0x437c0000000a7802 */ /* 0x000fe20000000f00 */
[C---:B------:R-:W-:Y:S01]  /*11220*/  FMUL R2, |R5|.reuse, 2.8853900432586669922 ;  /* 0x4038aa3b05027820 */ /* 0x040fe20000400200 */
[----:B------:R-:W-:Y:S02]  /*11230*/  HFMA2 R11, -RZ, RZ, 1.875, 0 ;  /* 0x3f800000ff0b7431 */ /* 0x000fe400000001ff */
[----:B------:R-:W-:Y:S01]  /*11240*/  IMAD.MOV.U32 R12, RZ, RZ, 0x3c80f082 ;  /* 0x3c80f082ff0c7424 */ /* 0x000fe200078e00ff */
[C---:B------:R-:W-:Y:S01]  /*11250*/  FSETP.GE.AND P0, PT, |R5|.reuse, 9.010913848876953125, PT ;  /* 0x41102cb40500780b */ /* 0x040fe20003f06200 */
[----:B------:R-:W-:Y:S01]  /*11260*/  BSSY.RECONVERGENT B0, `(.L_x_138) ;  /* 0x0000023000007945 */ /* 0x000fe20003800200 */
[----:B------:R-:W-:Y:S01]  /*11270*/  FSETP.GE.AND P1, PT, |R5|, 0.60000002384185791016, PT ;  /* 0x3f19999a0500780b */ /* 0x000fe20003f26200 */
[----:B------:R-:W0:Y:S01]  /*11280*/  MUFU.EX2 R2, R2 ;  /* 0x0000000200027308 */ /* 0x000e220000000800 */
[----:B------:R-:W-:-:S04]  /*11290*/  FFMA.SAT R7, R6, -R7, 0.5 ;  /* 0x3f00000006077423 */ /* 0x000fc80000002807 */
[----:B------:R-:W-:-:S04]  /*112a0*/  FFMA.RM R7, R7, R10, 12582913 ;  /* 0x4b40000107077423 */ /* 0x000fc8000000400a */
[C---:B------:R-:W-:Y:S01]  /*112b0*/  FADD R9, R7.reuse, -12583039 ;  /* 0xcb40007f07097421 */ /* 0x040fe20000000000 */
[----:B------:R-:W-:Y:S01]  /*112c0*/  SHF.L.U32 R10, R7, 0x17, RZ ;  /* 0x00000017070a7819 */ /* 0x000fe200000006ff */
[----:B------:R-:W-:Y:S02]  /*112d0*/  FMUL R7, R5, R5 ;  /* 0x0000000505077220 */ /* 0x000fe40000400000 */
[----:B------:R-:W-:-:S04]  /*112e0*/  FFMA R9, R6, -1.4426950216293334961, -R9 ;  /* 0xbfb8aa3b06097823 */ /* 0x000fc80000000809 */
[----:B------:R-:W-:Y:S01]  /*112f0*/  FFMA R9, R6, -1.925963033500011079e-08, R9 ;  /* 0xb2a5706006097823 */ /* 0x000fe20000000009 */
[----:B0-----:R-:W-:-:S05]  /*11300*/  FADD R6, R2, 1 ;  /* 0x3f80000002067421 */ /* 0x001fca0000000000 */
[----:B------:R-:W0:Y:S08]  /*11310*/  MUFU.EX2 R9, R9 ;  /* 0x0000000900097308 */ /* 0x000e300000000800 */
[----:B------:R-:W1:Y:S01]  /*11320*/  MUFU.RCP R6, R6 ;  /* 0x0000000600067308 */ /* 0x000e620000001000 */
[----:B0-----:R-:W-:Y:S01]  /*11330*/  FFMA R13, R10, R9, 1 ;  /* 0x3f8000000a0d7423 */ /* 0x001fe20000000009 */
[----:B------:R-:W-:-:S04]  /*11340*/  FFMA R10, R7, R12, -0.052303962409496307373 ;  /* 0xbd563cae070a7423 */ /* 0x000fc8000000000c */
[----:B------:R-:W-:Y:S01]  /*11350*/  IADD3 R9, PT, PT, R13, 0x1800000, RZ ;  /* 0x018000000d097810 */ /* 0x000fe20007ffe0ff */
[----:B------:R-:W-:Y:S01]  /*11360*/  FFMA R10, R7, R10, 0.1331529766321182251 ;  /* 0x3e085941070a7423 */ /* 0x000fe2000000000a */
[----:B-1----:R-:W-:Y:S02]  /*11370*/  FFMA R2, R6, -2, R11 ;  /* 0xc000000006027823 */ /* 0x002fe4000000000b */
[----:B------:R-:W-:-:S03]  /*11380*/  LOP3.LUT R9, R9, 0x7f800000, RZ, 0xc0, !PT ;  /* 0x7f80000009097812 */ /* 0x000fc600078ec0ff */
[----:B------:R-:W-:Y:S01]  /*11390*/  FSEL R6, R2, 1, !P0 ;  /* 0x3f80000002067808 */ /* 0x000fe20004000000 */
[----:B------:R-:W-:Y:S01]  /*113a0*/  FFMA R2, R7, R10, -0.33332768082618713379 ;  /* 0xbeaaa9ed07027423 */ /* 0x000fe2000000000a */
[----:B------:R-:W-:Y:S02]  /*113b0*/  ISETP.GT.U32.AND P0, PT, R9, 0x1ffffff, PT ;  /* 0x01ffffff0900780c */ /* 0x000fe40003f04070 */
[----:B------:R-:W-:Y:S01]  /*113c0*/  LOP3.LUT R9, R6, 0x80000000, R5, 0xb8, !PT ;  /* 0x8000000006097812 */ /* 0x000fe200078eb805 */
[----:B------:R-:W-:-:S04]  /*113d0*/  FFMA R2, R7, R2, RZ ;  /* 0x0000000207027223 */ /* 0x000fc800000000ff */
[----:B------:R-:W-:-:S06]  /*113e0*/  @!P1 FFMA R9, R5, R2, R5 ;  /* 0x0000000205099223 */ /* 0x000fcc0000000005 */
[----:B------:R-:W-:Y:S05]  /*113f0*/  @P0 BRA `(.L_x_139) ;  /* 0x0000000000140947 */ /* 0x000fea0003800000 */
[----:B------:R-:W-:Y:S02]  /*11400*/  MOV R7, R13 ;  /* 0x0000000d00077202 */ /* 0x000fe40000000f00 */
[----:B------:R-:W-:-:S07]  /*11410*/  MOV R10, 0x11430 ;  /* 0x00011430000a7802 */ /* 0x000fce0000000f00 */
[----:B------:R-:W-:Y:S05]  /*11420*/  CALL.REL.NOINC `($__internal_0_$__cuda_sm20_rcp_rn_f32_slowpath) ;  /* 0x0000000000987944 */ /* 0x000fea0003c00000 */
[----:B------:R-:W-:Y:S01]  /*11430*/  MOV R10, R2 ;  /* 0x00000002000a7202 */ /* 0x000fe20000000f00 */
[----:B------:R-:W-:Y:S06]  /*11440*/  BRA `(.L_x_140) ;  /* 0x0000000000107947 */ /* 0x000fec0003800000 */
.L_x_139:
[----:B------:R-:W0:Y:S02]  /*11450*/  MUFU.RCP R10, R13 ;  /* 0x0000000d000a7308 */ /* 0x000e240000001000 */
[----:B0-----:R-:W-:-:S04]  /*11460*/  FFMA R2, R13, R10, -1 ;  /* 0xbf8000000d027423 */ /* 0x001fc8000000000a */
[----:B------:R-:W-:-:S04]  /*11470*/  FADD.FTZ R5, -R2, -RZ ;  /* 0x800000ff02057221 */ /* 0x000fc80000010100 */
[----:B------:R-:W-:-:S07]  /*11480*/  FFMA R10, R10, R5, R10 ;  /* 0x000000050a0a7223 */ /* 0x000fce000000000a */
.L_x_140:
[----:B------:R-:W-:Y:S05]  /*11490*/  BSYNC.RECONVERGENT B0 ;  /* 0x0000000000007941 */ /* 0x000fea0003800200 */
.L_x_138:
[----:B------:R-:W0:Y:S01]  /*114a0*/  LDC.64 R6, c[0x0][0x390] ;  /* 0x0000e400ff067b82 */ /* 0x000e220000000a00 */
[----:B------:R-:W-:-:S05]  /*114b0*/  IADD3 R11, PT, PT, R3, R0, RZ ;  /* 0x00000000030b7210 */ /* 0x000fca0007ffe0ff */
[----:B0-----:R-:W-:-:S04]  /*114c0*/  IMAD.WIDE.U32 R2, R11, 0x4, R6 ;  /* 0x000000040b027825 */ /* 0x001fc800078e0006 */
[----:B------:R-:W-:Y:S01]  /*114d0*/  FMUL R8, R9, R8 ;  /* 0x0000000809087220 */ /* 0x000fe20000400000 */
[----:B------:R-:W-:Y:S01]  /*114e0*/  HFMA2 R13, -RZ, RZ, 1.875, 0 ;  /* 0x3f800000ff0d7431 */ /* 0x000fe200000001ff */
[----:B------:R-:W0:Y:S01]  /*114f0*/  LDC.64 R6, c[0x0][0x3b8] ;  /* 0x0000ee00ff067b82 */ /* 0x000e220000000a00 */
[----:B------:R-:W2:Y:S01]  /*11500*/  LDG.E R3, desc[UR6][R2.64] ;  /* 0x0000000602037981 */ /* 0x000ea2000c1e1900 */
[----:B------:R-:W-:Y:S02]  /*11510*/  IMAD.MOV.U32 R12, RZ, RZ, 0x3c80f082 ;  /* 0x3c80f082ff0c7424 */ /* 0x000fe400078e00ff */
[----:B--2---:R-:W-:-:S04]  /*11520*/  FFMA R9, R3, R4, R8 ;  /* 0x0000000403097223 */ /* 0x004fc80000000008 */
[----:B------:R-:W1:Y:S01]  /*11530*/  LDC.64 R4, c[0x0][0x3c0] ;  /* 0x0000f000ff047b82 */ /* 0x000e620000000a00 */
[C---:B------:R-:W-:Y:S01]  /*11540*/  FMUL R0, |R9|.reuse, 2.8853900432586669922 ;  /* 0x4038aa3b09007820 */ /* 0x040fe20000400200 */
[C---:B------:R-:W-:Y:S01]  /*11550*/  FMUL R3, R9.reuse, R9 ;  /* 0x0000000909037220 */ /* 0x040fe20000400000 */
[C---:B------:R-:W-:Y:S02]  /*11560*/  FSETP.GE.AND P1, PT, |R9|.reuse, 0.60000002384185791016, PT ;  /* 0x3f19999a0900780b */ /* 0x040fe40003f26200 */
[----:B------:R-:W-:Y:S01]  /*11570*/  FSETP.GE.AND P0, PT, |R9|, 9.010913848876953125, PT ;  /* 0x41102cb40900780b */ /* 0x000fe20003f06200 */
[C---:B------:R-:W-:Y:S01]  /*11580*/  FFMA R12, R3.reuse, R12, -0.052303962409496307373 ;  /* 0xbd563cae030c7423 */ /* 0x040fe2000000000c */
[----:B------:R-:W2:Y:S02]  /*11590*/  MUFU.EX2 R0, R0 ;  /* 0x0000000000007308 */ /* 0x000ea40000000800 */
[----:B--2---:R-:W-:Y:S01]  /*115a0*/  FADD R8, R0, 1 ;  /* 0x3f80000000087421 */ /* 0x004fe20000000000 */
[----:B------:R-:W-:-:S04]  /*115b0*/  FFMA R0, R3, R12, 0.1331529766321182251 ;  /* 0x3e08594103007423 */ /* 0x000fc8000000000c */
[C---:B------:R-:W-:Y:S01]  /*115c0*/  FFMA R0, R3.reuse, R0, -0.33332768082618713379 ;  /* 0xbeaaa9ed03007423 */ /* 0x040fe20000000000 */
[----:B------:R-:W2:Y:S03]  /*115d0*/  MUFU.RCP R8, R8 ;  /* 0x0000000800087308 */ /* 0x000ea60000001000 */
[----:B------:R-:W-:Y:S01]  /*115e0*/  FFMA R0, R3, R0, RZ ;  /* 0x0000000003007223 */ /* 0x000fe200000000ff */
[----:B--2---:R-:W-:-:S05]  /*115f0*/  FFMA R2, R8, -2, R13 ;  /* 0xc000000008027823 */ /* 0x004fca000000000d */
[----:B------:R-:W-:-:S04]  /*11600*/  FSEL R2, R2, 1, !P0 ;  /* 0x3f80000002027808 */ /* 0x000fc80004000000 */
[--C-:B------:R-:W-:Y:S01]  /*11610*/  LOP3.LUT R13, R2, 0x80000000, R9.reuse, 0xb8, !PT ;  /* 0x80000000020d7812 */ /* 0x100fe200078eb809 */
[----:B------:R-:W-:Y:S01]  /*11620*/  @!P1 FFMA R13, R9, R0, R9 ;  /* 0x00000000090d9223 */ /* 0x000fe20000000009 */
[----:B-1----:R-:W-:-:S04]  /*11630*/  IMAD.WIDE.U32 R2, R11, 0x4, R4 ;  /* 0x000000040b027825 */ /* 0x002fc800078e0004 */
[----:B------:R-:W-:Y:S01]  /*11640*/  FMUL R13, R13, R10 ;  /* 0x0000000a0d0d7220 */ /* 0x000fe20000400000 */
[----:B0-----:R-:W-:Y:S01]  /*11650*/  IMAD.WIDE.U32 R4, R11, 0x4, R6 ;  /* 0x000000040b047825 */ /* 0x001fe200078e0006 */
[----:B------:R-:W-:Y:S04]  /*11660*/  STG.E desc[UR6][R2.64], R9 ;  /* 0x0000000902007986 */ /* 0x000fe8000c101906 */
[----:B------:R-:W-:Y:S01]  /*11670*/  STG.E desc[UR6][R4.64], R13 ;  /* 0x0000000d04007986 */ /* 0x000fe2000c101906 */
[----:B------:R-:W-:Y:S05]  /*11680*/  EXIT ;  /* 0x000000000000794d */ /* 0x000fea0003800000 */
        .weak           $__internal_0_$__cuda_sm20_rcp_rn_f32_slowpath
        .type           $__internal_0_$__cuda_sm20_rcp_rn_f32_slowpath,@function
        .size           $__internal_0_$__cuda_sm20_rcp_rn_f32_slowpath,(.L_x_146 - $__internal_0_$__cuda_sm20_rcp_rn_f32_slowpath)
$__internal_0_$__cuda_sm20_rcp_rn_f32_slowpath:
[----:B------:R-:W-:Y:S01]  /*11690*/  SHF.L.U32 R2, R7, 0x1, RZ ;  /* 0x0000000107027819 */ /* 0x000fe200000006ff */
[----:B------:R-:W-:Y:S03]  /*116a0*/  BSSY.RECONVERGENT B1, `(.L_x_141) ;  /* 0x0000030000017945 */ /* 0x000fe60003800200 */
[----:B------:R-:W-:-:S04]  /*116b0*/  SHF.R.U32.HI R15, RZ, 0x18, R2 ;  /* 0x00000018ff0f7819 */ /* 0x000fc80000011602 */
[----:B------:R-:W-:-:S13]  /*116c0*/  ISETP.NE.U32.AND P0, PT, R15, RZ, PT ;  /* 0x000000ff0f00720c */ /* 0x000fda0003f05070 */
[----:B------:R-:W-:Y:S05]  /*116d0*/  @P0 BRA `(.L_x_142) ;  /* 0x0000000000280947 */ /* 0x000fea0003800000 */
[----:B------:R-:W-:-:S04]  /*116e0*/  SHF.L.U32 R2, R7, 0x1, RZ ;  /* 0x0000000107027819 */ /* 0x000fc800000006ff */
[----:B------:R-:W-:-:S13]  /*116f0*/  ISETP.NE.AND P0, PT, R2, RZ, PT ;  /* 0x000000ff0200720c */ /* 0x000fda0003f05270 */
[----:B------:R-:W-:Y:S01]  /*11700*/  @P0 FFMA R12, R7, 1.84467440737095516160e+19, RZ ;  /* 0x5f800000070c0823 */ /* 0x000fe200000000ff */
[----:B------:R-:W-:Y:S08]  /*11710*/  @!P0 MUFU.RCP R11, R7 ;  /* 0x00000007000b8308 */ /* 0x000ff00000001000 */
[----:B------:R-:W0:Y:S02]  /*11720*/  @P0 MUFU.RCP R13, R12 ;  /* 0x0000000c000d0308 */ /* 0x000e240000001000 */
[----:B0-----:R-:W-:-:S04]  /*11730*/  @P0 FFMA R2, R12, R13, -1 ;  /* 0xbf8000000c020423 */ /* 0x001fc8000000000d */
[----:B------:R-:W-:-:S04]  /*11740*/  @P0 FADD.FTZ R2, -R2, -RZ ;  /* 0x800000ff02020221 */ /* 0x000fc80000010100 */
[----:B------:R-:W-:-:S04]  /*11750*/  @P0 FFMA R2, R13, R2, R13 ;  /* 0x000000020d020223 */ /* 0x000fc8000000000d */
[----:B------:R-:W-:Y:S01]  /*11760*/  @P0 FFMA R11, R2, 1.84467440737095516160e+19, RZ ;  /* 0x5f800000020b0823 */ /* 0x000fe200000000ff */
[----:B------:R-:W-:Y:S06]  /*11770*/  BRA `(.L_x_143) ;  /* 0x0000000000887947 */ /* 0x000fec0003800000 */
.L_x_142:
[----:B------:R-:W-:-:S04]  /*11780*/  IADD3 R17, PT, PT, R15, -0xfd, RZ ;  /* 0xffffff030f117810 */ /* 0x000fc80007ffe0ff */
[----:B------:R-:W-:-:S13]  /*11790*/  ISETP.GT.U32.AND P0, PT, R17, 0x1, PT ;  /* 0x000000011100780c */ /* 0x000fda0003f04070 */
[----:B------:R-:W-:Y:S05]  /*117a0*/  @P0 BRA `(.L_x_144) ;  /* 0x0000000000780947 */ /* 0x000fea0003800000 */
[----:B------:R-:W-:Y:S02]  /*117b0*/  LOP3.LUT R2, R7, 0x7fffff, RZ, 0xc0, !PT ;  /* 0x007fffff07027812 */ /* 0x000fe400078ec0ff */
[----:B------:R-:W-:Y:S02]  /*117c0*/  MOV R14, 0x3 ;  /* 0x00000003000e7802 */ /* 0x000fe40000000f00 */
[----:B------:R-:W-:Y:S02]  /*117d0*/  LOP3.LUT R2, R2, 0x3f800000, RZ, 0xfc, !PT ;  /* 0x3f80000002027812 */ /* 0x000fe400078efcff */
[----:B------:R-:W-:Y:S02]  /*117e0*/  SHF.L.U32 R14, R14, R17, RZ ;  /* 0x000000110e0e7219 */ /* 0x000fe400000006ff */
[----:B------:R-:W0:Y:S02]  /*117f0*/  MUFU.RCP R11, R2 ;  /* 0x00000002000b7308 */ /* 0x000e240000001000 */
[----:B0-----:R-:W-:-:S04]  /*11800*/  FFMA R12, R2, R11, -1 ;  /* 0xbf800000020c7423 */ /* 0x001fc8000000000b */
[----:B------:R-:W-:-:S04]  /*11810*/  FADD.FTZ R12, -R12, -RZ ;  /* 0x800000ff0c0c7221 */ /* 0x000fc80000010100 */
[CCC-:B------:R-:W-:Y:S01]  /*11820*/  FFMA.RM R13, R11.reuse, R12.reuse, R11.reuse ;  /* 0x0000000c0b0d7223 */ /* 0x1c0fe2000000400b */
[----:B------:R-:W-:-:S04]  /*11830*/  FFMA.RP R12, R11, R12, R11 ;  /* 0x0000000c0b0c7223 */ /* 0x000fc8000000800b */
[C---:B------:R-:W-:Y:S02]  /*11840*/  LOP3.LUT R11, R13.reuse, 0x7fffff, RZ, 0xc0, !PT ;  /* 0x007fffff0d0b7812 */ /* 0x040fe400078ec0ff */
[----:B------:R-:W-:Y:S02]  /*11850*/  FSETP.NEU.FTZ.AND P0, PT, R13, R12, PT ;  /* 0x0000000c0d00720b */ /* 0x000fe40003f1d000 */
[----:B------:R-:W-:Y:S02]  /*11860*/  LOP3.LUT R11, R11, 0x800000, RZ, 0xfc, !PT ;  /* 0x008000000b0b7812 */ /* 0x000fe400078efcff */
[----:B------:R-:W-:Y:S02]  /*11870*/  SEL R12, RZ, 0xffffffff, !P0 ;  /* 0xffffffffff0c7807 */ /* 0x000fe40004000000 */
[----:B------:R-:W-:Y:S02]  /*11880*/  LOP3.LUT R14, R14, R11, RZ, 0xc0, !PT ;  /* 0x0000000b0e0e7212 */ /* 0x000fe400078ec0ff */
[----:B------:R-:W-:-:S02]  /*11890*/  IADD3 R12, PT, PT, -R12, RZ, RZ ;  /* 0x000000ff0c0c7210 */ /* 0x000fc40007ffe1ff */
[-C--:B------:R-:W-:Y:S02]  /*118a0*/  SHF.R.U32.HI R14, RZ, R17.reuse, R14 ;  /* 0x00000011ff0e7219 */ /* 0x080fe4000001160e */
[----:B------:R-:W-:Y:S02]  /*118b0*/  LOP3.LUT P1, RZ, R12, R17, R11, 0xf8, !PT ;  /* 0x000000110cff7212 */ /* 0x000fe4000782f80b */
[C---:B------:R-:W-:Y:S02]  /*118c0*/  LOP3.LUT P0, RZ, R14.reuse, 0x1, RZ, 0xc0, !PT ;  /* 0x000000010eff7812 */ /* 0x040fe4000780c0ff */
[----:B------:R-:W-:-:S04]  /*118d0*/  LOP3.LUT P2, RZ, R14, 0x2, RZ, 0xc0, !PT ;  /* 0x000000020eff7812 */ /* 0x000fc8000784c0ff */
[----:B------:R-:W-:Y:S02]  /*118e0*/  PLOP3.LUT P0, PT, P0, P1, P2, 0xe0, 0x0 ;  /* 0x000000000000781c */ /* 0x000fe40000703c20 */
[----:B------:R-:W-:Y:S02]  /*118f0*/  LOP3.LUT P1, RZ, R7, 0x7fffff, RZ, 0xc0, !PT ;  /* 0x007fffff07ff7812 */ /* 0x000fe4000782c0ff */
[----:B------:R-:W-:-:S05]  /*11900*/  SEL R2, RZ, 0x1, !P0 ;  /* 0x00000001ff027807 */ /* 0x000fca0004000000 */
[----:B------:R-:W-:-:S05]  /*11910*/  IMAD.MOV R2, RZ, RZ, -R2 ;  /* 0x000000ffff027224 */ /* 0x000fca00078e0a02 */
[----:B------:R-:W-:Y:S02]  /*11920*/  ISETP.GE.AND P0, PT, R2, RZ, PT ;  /* 0x000000ff0200720c */ /* 0x000fe40003f06270 */
[----:B------:R-:W-:-:S04]  /*11930*/  IADD3 R2, PT, PT, R15, -0xfc, RZ ;  /* 0xffffff040f027810 */ /* 0x000fc80007ffe0ff */
[----:B------:R-:W-:-:S07]  /*11940*/  SHF.R.U32.HI R2, RZ, R2, R11 ;  /* 0x00000002ff027219 */ /* 0x000fce000001160b */
[----:B------:R-:W-:-:S04]  /*11950*/  @!P0 IADD3 R2, PT, PT, R2, 0x1, RZ ;  /* 0x0000000102028810 */ /* 0x000fc80007ffe0ff */
[----:B------:R-:W-:-:S04]  /*11960*/  @!P1 SHF.L.U32 R2, R2, 0x1, RZ ;  /* 0x0000000102029819 */ /* 0x000fc800000006ff */
[----:B------:R-:W-:Y:S01]  /*11970*/  LOP3.LUT R11, R2, 0x80000000, R7, 0xf8, !PT ;  /* 0x80000000020b7812 */ /* 0x000fe200078ef807 */
[----:B------:R-:W-:Y:S06]  /*11980*/  BRA `(.L_x_143) ;  /* 0x0000000000047947 */ /* 0x000fec0003800000 */
.L_x_144:
[----:B------:R0:W1:Y:S02]  /*11990*/  MUFU.RCP R11, R7 ;  /* 0x00000007000b7308 */ /* 0x0000640000001000 */
.L_x_143:
[----:B------:R-:W-:Y:S05]  /*119a0*/  BSYNC.RECONVERGENT B1 ;  /* 0x0000000000017941 */ /* 0x000fea0003800200 */
.L_x_141:
[----:B-1----:R-:W-:Y:S01]  /*119b0*/  MOV R2, R11 ;  /* 0x0000000b00027202 */ /* 0x002fe20000000f00 */
[----:B------:R-:W-:-:S04]  /*119c0*/  HFMA2 R11, -RZ, RZ, 0, 0 ;  /* 0x00000000ff0b7431 */ /* 0x000fc800000001ff */
[----:B0-----:R-:W-:Y:S05]  /*119d0*/  RET.REL.NODEC R10 `(lstm_cell_kernel) ;  /* 0xfffffee40a887950 */ /* 0x001fea0003c3ffff */
.L_x_145:
[----:B------:R-:W-:-:S00]  /*119e0*/  BRA `(.L_x_145) ;  /* 0xfffffffc00fc7947 */ /* 0x000fc0000383ffff */
[----:B------:R-:W-:-:S00]  /*119f0*/  NOP ;  /* 0x0000000000007918 */ /* 0x000fc00000000000 */
        /* <DEDUP_REMOVED lines=8> */
.L_x_146:


//--------------------- .nv.shared.reserved.0     --------------------------
	.section	.nv.shared.reserved.0,"aw",@nobits
	.weak		__nv_reservedSMEM_offset_0_alias
	.size		__nv_reservedSMEM_offset_0_alias, 0, 64
	.other		__nv_reservedSMEM_offset_0_alias,@"STO_CUDA_RESERVED_SHARED STV_DEFAULT"
__nv_reservedSMEM_offset_0_alias:
	.zero		0
	.zero		64


//--------------------- .nv.constant0.lstm_cell_kernel --------------------------
	.section	.nv.constant0.lstm_cell_kernel,"a",@progbits
	.sectionflags	@""
	.align	4
.nv.constant0.lstm_cell_kernel:
	.zero		980


//--------------------- SYMBOLS --------------------------

	.type		.nv.reservedSmem.offset0,@object
	.size		.nv.reservedSmem.offset0,0x4
